def matmul_kernel(
    a_ptr,
    b_ptr,
    c_ptr,
    M,
    N,
    K,
    stride_am,
    stride_ak,
    stride_bk,
    stride_bn,
    stride_cm,
    stride_cn,
    BLOCK_M: tl.constexpr,
    BLOCK_N: tl.constexpr,
    BLOCK_K: tl.constexpr,
    GROUP_M: tl.constexpr,
):
    pid = tl.program_id(axis=0)
    num_pid_m = tl.cdiv(M, BLOCK_M)
    num_pid_n = tl.cdiv(N, BLOCK_N)
    num_pid_in_group = GROUP_M * num_pid_n
    group_id = pid // num_pid_in_group
    first_pid_m = group_id * GROUP_M
    group_size_m = min(num_pid_m - first_pid_m, GROUP_M)
    pid_m = first_pid_m + ((pid % num_pid_in_group) % group_size_m)
    pid_n = (pid % num_pid_in_group) // group_size_m

    offs_am = (pid_m * BLOCK_M + tl.arange(0, BLOCK_M)) % M
    offs_bn = (pid_n * BLOCK_N + tl.arange(0, BLOCK_N)) % N
    offs_k = tl.arange(0, BLOCK_K)
    a_ptrs = a_ptr + offs_am[:, None] * stride_am + offs_k[None, :] * stride_ak
    b_ptrs = b_ptr + offs_k[:, None] * stride_bk + offs_bn[None, :] * stride_bn

    acc = tl.zeros((BLOCK_M, BLOCK_N), dtype=tl.float32)
    for kk in range(0, tl.cdiv(K, BLOCK_K)):
        a = tl.load(a_ptrs, mask=offs_k[None, :] < K - kk * BLOCK_K, other=0.0)
        b = tl.load(b_ptrs, mask=offs_k[:, None] < K - kk * BLOCK_K, other=0.0)
        acc = tl.dot(a, b, acc)
        a_ptrs += BLOCK_K * stride_ak
        b_ptrs += BLOCK_K * stride_bk

    c = acc.to(c_ptr.dtype.element_ty)
    offs_cm = pid_m * BLOCK_M + tl.arange(0, BLOCK_M)
    offs_cn = pid_n * BLOCK_N + tl.arange(0, BLOCK_N)
    c_ptrs = c_ptr + offs_cm[:, None] * stride_cm + offs_cn[None, :] * stride_cn
    mask = (offs_cm[:, None] < M) & (offs_cn[None, :] < N)
    tl.store(c_ptrs, c, mask=mask)

# config = {"BLOCK_K": 32, "BLOCK_M": 64, "BLOCK_N": 64, "GROUP_M": 8, "arch": "sm_90", "dtype": "fp8e5m2", "num_ctas": 4, "num_stages": 3, "num_warps": 4}
# arch = sm_90


// ===== COMPILED SASS (sm_90a) =====

	.target	sm_90a

	.elftype	@"ET_EXEC"


//--------------------- .note.nv.tkinfo           --------------------------
	.section	.note.nv.tkinfo,"",@"SHT_NOTE"
	.sectionflags	@"SHF_NOTE_NV_TKINFO"
	.tkinfo
        /*0018*/ 	.word	0x00000002
        /*0030*/ 	.string	""
        /*0030*/ 	.string	"ptxas"
        /*0030*/ 	.string	"Cuda compilation tools, release 13.0, V13.0.88"
        /*0030*/ 	.string	"Build cuda_13.0.r13.0/compiler.36424714_0"
        /*0030*/ 	.string	"-v  -suppress-debug-info  -lineinfo  -arch sm_90a "



//--------------------- .note.nv.cuinfo           --------------------------
	.section	.note.nv.cuinfo,"",@"SHT_NOTE"
	.sectionflags	@"SHF_NOTE_NV_CUINFO"
        /*0018*/ 	.short	0x0002
        /*001a*/ 	.short	0x005a
        /*001c*/ 	.short	0x0082
	.zero		2


//--------------------- .nv.info                  --------------------------
	.section	.nv.info,"",@"SHT_CUDA_INFO"
	.align	4


	//----- nvinfo : EIATTR_REGCOUNT
	.align		4
        /*0000*/ 	.byte	0x04, 0x2f
        /*0002*/ 	.short	(.L_1 - .L_0)
	.align		4
.L_0:
        /*0004*/ 	.word	index@(matmul_kernel)
        /*0008*/ 	.word	0x00000048


	//----- nvinfo : EIATTR_FRAME_SIZE
	.align		4
.L_1:
        /*000c*/ 	.byte	0x04, 0x11
        /*000e*/ 	.short	(.L_3 - .L_2)
	.align		4
.L_2:
        /*0010*/ 	.word	index@(matmul_kernel)
        /*0014*/ 	.word	0x00000000


	//----- nvinfo : EIATTR_MIN_STACK_SIZE
	.align		4
.L_3:
        /*0018*/ 	.byte	0x04, 0x12
        /*001a*/ 	.short	(.L_5 - .L_4)
	.align		4
.L_4:
        /*001c*/ 	.word	index@(matmul_kernel)
        /*0020*/ 	.word	0x00000000
.L_5:


//--------------------- .nv.compat                --------------------------
	.section	.nv.compat,"",@"SHT_CUDA_COMPAT_INFO"
	.align	4
        /*0000*/ 	.byte	0x02, 0x09, 0x01, 0x00, 0x02, 0x02, 0x04, 0x00, 0x02, 0x05, 0x05, 0x00, 0x03, 0x07, 0x01, 0x01
        /*0010*/ 	.byte	0x02, 0x03, 0x00, 0x00, 0x02, 0x06, 0x01, 0x00, 0x04, 0x0b, 0x08, 0x00, 0x00, 0x00, 0x00, 0x00
        /*0020*/ 	.byte	0x00, 0x00, 0x00, 0x00


//--------------------- .nv.info.matmul_kernel    --------------------------
	.section	.nv.info.matmul_kernel,"",@"SHT_CUDA_INFO"
	.sectionflags	@""
	.align	4


	//----- nvinfo : EIATTR_CUDA_API_VERSION
	.align		4
        /*0000*/ 	.byte	0x04, 0x37
        /*0002*/ 	.short	(.L_7 - .L_6)
.L_6:
        /*0004*/ 	.word	0x00000082


	//----- nvinfo : EIATTR_KPARAM_INFO
	.align		4
.L_7:
        /*0008*/ 	.byte	0x04, 0x17
        /*000a*/ 	.short	(.L_9 - .L_8)
.L_8:
        /*000c*/ 	.word	0x00000000
        /*0010*/ 	.short	0x000d
        /*0012*/ 	.short	0x0048
        /*0014*/ 	.byte	0x00, 0xf4, 0x21, 0x00


	//----- nvinfo : EIATTR_KPARAM_INFO
	.align		4
.L_9:
        /*0018*/ 	.byte	0x04, 0x17
        /*001a*/ 	.short	(.L_11 - .L_10)
.L_10:
        /*001c*/ 	.word	0x00000000
        /*0020*/ 	.short	0x000c
        /*0022*/ 	.short	0x0040
        /*0024*/ 	.byte	0x00, 0xf4, 0x21, 0x00


	//----- nvinfo : EIATTR_KPARAM_INFO
	.align		4
.L_11:
        /*0028*/ 	.byte	0x04, 0x17
        /*002a*/ 	.short	(.L_13 - .L_12)
.L_12:
        /*002c*/ 	.word	0x00000000
        /*0030*/ 	.short	0x000b
        /*0032*/ 	.short	0x0038
        /*0034*/ 	.byte	0x00, 0xf0, 0x11, 0x00


	//----- nvinfo : EIATTR_KPARAM_INFO
	.align		4
.L_13:
        /*0038*/ 	.byte	0x04, 0x17
        /*003a*/ 	.short	(.L_15 - .L_14)
.L_14:
        /*003c*/ 	.word	0x00000000
        /*0040*/ 	.short	0x000a
        /*0042*/ 	.short	0x0034
        /*0044*/ 	.byte	0x00, 0xf0, 0x11, 0x00


	//----- nvinfo : EIATTR_KPARAM_INFO
	.align		4
.L_15:
        /*0048*/ 	.byte	0x04, 0x17
        /*004a*/ 	.short	(.L_17 - .L_16)
.L_16:
        /*004c*/ 	.word	0x00000000
        /*0050*/ 	.short	0x0009
        /*0052*/ 	.short	0x0030
        /*0054*/ 	.byte	0x00, 0xf0, 0x11, 0x00


	//----- nvinfo : EIATTR_KPARAM_INFO
	.align		4
.L_17:
        /*0058*/ 	.byte	0x04, 0x17
        /*005a*/ 	.short	(.L_19 - .L_18)
.L_18:
        /*005c*/ 	.word	0x00000000
        /*0060*/ 	.short	0x0008
        /*0062*/ 	.short	0x002c
        /*0064*/ 	.byte	0x00, 0xf0, 0x11, 0x00


	//----- nvinfo : EIATTR_KPARAM_INFO
	.align		4
.L_19:
        /*0068*/ 	.byte	0x04, 0x17
        /*006a*/ 	.short	(.L_21 - .L_20)
.L_20:
        /*006c*/ 	.word	0x00000000
        /*0070*/ 	.short	0x0007
        /*0072*/ 	.short	0x0028
        /*0074*/ 	.byte	0x00, 0xf0, 0x11, 0x00


	//----- nvinfo : EIATTR_KPARAM_INFO
	.align		4
.L_21:
        /*0078*/ 	.byte	0x04, 0x17
        /*007a*/ 	.short	(.L_23 - .L_22)
.L_22:
        /*007c*/ 	.word	0x00000000
        /*0080*/ 	.short	0x0006
        /*0082*/ 	.short	0x0024
        /*0084*/ 	.byte	0x00, 0xf0, 0x11, 0x00


	//----- nvinfo : EIATTR_KPARAM_INFO
	.align		4
.L_23:
        /*0088*/ 	.byte	0x04, 0x17
        /*008a*/ 	.short	(.L_25 - .L_24)
.L_24:
        /*008c*/ 	.word	0x00000000
        /*0090*/ 	.short	0x0005
        /*0092*/ 	.short	0x0020
        /*0094*/ 	.byte	0x00, 0xf0, 0x11, 0x00


	//----- nvinfo : EIATTR_KPARAM_INFO
	.align		4
.L_25:
        /*0098*/ 	.byte	0x04, 0x17
        /*009a*/ 	.short	(.L_27 - .L_26)
.L_26:
        /*009c*/ 	.word	0x00000000
        /*00a0*/ 	.short	0x0004
        /*00a2*/ 	.short	0x001c
        /*00a4*/ 	.byte	0x00, 0xf0, 0x11, 0x00


	//----- nvinfo : EIATTR_KPARAM_INFO
	.align		4
.L_27:
        /*00a8*/ 	.byte	0x04, 0x17
        /*00aa*/ 	.short	(.L_29 - .L_28)
.L_28:
        /*00ac*/ 	.word	0x00000000
        /*00b0*/ 	.short	0x0003
        /*00b2*/ 	.short	0x0018
        /*00b4*/ 	.byte	0x00, 0xf0, 0x11, 0x00


	//----- nvinfo : EIATTR_KPARAM_INFO
	.align		4
.L_29:
        /*00b8*/ 	.byte	0x04, 0x17
        /*00ba*/ 	.short	(.L_31 - .L_30)
.L_30:
        /*00bc*/ 	.word	0x00000000
        /*00c0*/ 	.short	0x0002
        /*00c2*/ 	.short	0x0010
        /*00c4*/ 	.byte	0x00, 0xf4, 0x21, 0x00


	//----- nvinfo : EIATTR_KPARAM_INFO
	.align		4
.L_31:
        /*00c8*/ 	.byte	0x04, 0x17
        /*00ca*/ 	.short	(.L_33 - .L_32)
.L_32:
        /*00cc*/ 	.word	0x00000000
        /*00d0*/ 	.short	0x0001
        /*00d2*/ 	.short	0x0008
        /*00d4*/ 	.byte	0x00, 0xf4, 0x21, 0x00


	//----- nvinfo : EIATTR_KPARAM_INFO
	.align		4
.L_33:
        /*00d8*/ 	.byte	0x04, 0x17
        /*00da*/ 	.short	(.L_35 - .L_34)
.L_34:
        /*00dc*/ 	.word	0x00000000
        /*00e0*/ 	.short	0x0000
        /*00e2*/ 	.short	0x0000
        /*00e4*/ 	.byte	0x00, 0xf4, 0x21, 0x00


	//----- nvinfo : EIATTR_EXPLICIT_CLUSTER
	.align		4
.L_35:
        /*00e8*/ 	.byte	0x01, 0x3e
	.zero		2


	//----- nvinfo : EIATTR_CTA_PER_CLUSTER
	.align		4
        /*00ec*/ 	.byte	0x04, 0x3d
        /*00ee*/ 	.short	(.L_37 - .L_36)
.L_36:
        /*00f0*/ 	.word	0x00000004
        /*00f4*/ 	.word	0x00000001
        /*00f8*/ 	.word	0x00000001


	//----- nvinfo : EIATTR_SPARSE_MMA_MASK
	.align		4
.L_37:
        /*00fc*/ 	.byte	0x03, 0x50
        /*00fe*/ 	.short	0x0000


	//----- nvinfo : EIATTR_MAXREG_COUNT
	.align		4
        /*0100*/ 	.byte	0x03, 0x1b
        /*0102*/ 	.short	0x00ff


	//----- nvinfo : EIATTR_NUM_BARRIERS
	.align		4
        /*0104*/ 	.byte	0x02, 0x4c
        /*0106*/ 	.byte	0x01
	.zero		1


	//----- nvinfo : EIATTR_MERCURY_ISA_VERSION
	.align		4
        /*0108*/ 	.byte	0x03, 0x5f
        /*010a*/ 	.short	0x0101


	//----- nvinfo : EIATTR_EXIT_INSTR_OFFSETS
	.align		4
        /*010c*/ 	.byte	0x04, 0x1c
        /*010e*/ 	.short	(.L_39 - .L_38)


	//   ....[0]....
.L_38:
        /*0110*/ 	.word	0x00002070


	//   ....[1]....
        /*0114*/ 	.word	0x000020a0


	//----- nvinfo : EIATTR_REQNTID
	.align		4
.L_39:
        /*0118*/ 	.byte	0x04, 0x10
        /*011a*/ 	.short	(.L_41 - .L_40)
.L_40:
        /*011c*/ 	.word	0x00000080
        /*0120*/ 	.word	0x00000001
        /*0124*/ 	.word	0x00000001


	//----- nvinfo : EIATTR_CBANK_PARAM_SIZE
	.align		4
.L_41:
        /*0128*/ 	.byte	0x03, 0x19
        /*012a*/ 	.short	0x0050


	//----- nvinfo : EIATTR_PARAM_CBANK
	.align		4
        /*012c*/ 	.byte	0x04, 0x0a
        /*012e*/ 	.short	(.L_43 - .L_42)
	.align		4
.L_42:
        /*0130*/ 	.word	index@(.nv.constant0.matmul_kernel)
        /*0134*/ 	.short	0x0210
        /*0136*/ 	.short	0x0050


	//----- nvinfo : EIATTR_SW_WAR
	.align		4
.L_43:
        /*0138*/ 	.byte	0x04, 0x36
        /*013a*/ 	.short	(.L_45 - .L_44)
.L_44:
        /*013c*/ 	.word	0x00000008
.L_45:


//--------------------- .nv.callgraph             --------------------------
	.section	.nv.callgraph,"",@"SHT_CUDA_CALLGRAPH"
	.align	4
	.sectionentsize	8
	.align		4
        /*0000*/ 	.word	0x00000000
	.align		4
        /*0004*/ 	.word	0xffffffff
	.align		4
        /*0008*/ 	.word	0x00000000
	.align		4
        /*000c*/ 	.word	0xfffffffe
	.align		4
        /*0010*/ 	.word	0x00000000
	.align		4
        /*0014*/ 	.word	0xfffffffd
	.align		4
        /*0018*/ 	.word	0x00000000
	.align		4
        /*001c*/ 	.word	0xfffffffc


//--------------------- .text.matmul_kernel       --------------------------
	.section	.text.matmul_kernel,"ax",@progbits
	.align	128
        .global         matmul_kernel
        .type           matmul_kernel,@function
        .size           matmul_kernel,(.L_x_4 - matmul_kernel)
        .other          matmul_kernel,@"STO_CUDA_ENTRY STV_DEFAULT"
matmul_kernel:
.text.matmul_kernel:
[----:B------:R-:W-:Y:S08]  /*0000*/  LDC R1, c[0x0][0x28] ;  /* 0x00000a00ff017b82 */ /* 0x000ff00000000800 */
[----:B------:R-:W0:Y:S01]  /*0010*/  LDC.64 R8, c[0x0][0x228] ;  /* 0x00008a00ff087b82 */ /* 0x000e220000000a00 */
[----:B------:R-:W1:Y:S01]  /*0020*/  S2R R32, SR_TID.X ;  /* 0x0000000000207919 */ /* 0x000e620000002100 */
[----:B------:R-:W-:Y:S01]  /*0030*/  UMOV UR5, 0x400 ;  /* 0x0000040000057882 */ /* 0x000fe20000000000 */
[----:B------:R-:W-:Y:S01]  /*0040*/  ULDC.64 UR12, c[0x0][0x208] ;  /* 0x00008200000c7ab9 */ /* 0x000fe20000000a00 */
[----:B------:R-:W-:-:S04]  /*0050*/  ULDC UR10, c[0x0][0x230] ;  /* 0x00008c00000a7ab9 */ /* 0x000fc80000000800 */
[----:B------:R-:W2:Y:S08]  /*0060*/  S2UR UR4, SR_CTAID.X ;  /* 0x00000000000479c3 */ /* 0x000eb00000002500 */
[----:B------:R-:W3:Y:S01]  /*0070*/  LDC R63, c[0x0][0x230] ;  /* 0x00008c00ff3f7b82 */ /* 0x000ee20000000800 */
[----:B0-----:R-:W-:-:S07]  /*0080*/  VIADD R0, R9, 0x3f ;  /* 0x0000003f09007836 */ /* 0x001fce0000000000 */
[----:B------:R-:W0:Y:S01]  /*0090*/  S2UR UR9, SR_CgaCtaId ;  /* 0x00000000000979c3 */ /* 0x000e220000008800 */
[----:B------:R-:W-:Y:S02]  /*00a0*/  SHF.R.S32.HI R3, RZ, 0x1f, R0 ;  /* 0x0000001fff037819 */ /* 0x000fe40000011400 */
[----:B--2---:R-:W-:Y:S01]  /*00b0*/  I2FP.F32.U32 R5, UR4 ;  /* 0x0000000400057c45 */ /* 0x004fe20008201000 */
[----:B------:R-:W-:Y:S01]  /*00c0*/  ULDC UR4, c[0x0][0x150] ;  /* 0x0000540000047ab9 */ /* 0x000fe20000000800 */
[----:B------:R-:W-:Y:S02]  /*00d0*/  LEA.HI R3, R3, R0, RZ, 0x6 ;  /* 0x0000000003037211 */ /* 0x000fe400078f30ff */
[----:B-1----:R-:W-:Y:S01]  /*00e0*/  LOP3.LUT R23, R32, 0x3f, RZ, 0xc0, !PT ;  /* 0x0000003f20177812 */ /* 0x002fe200078ec0ff */
[----:B------:R-:W-:Y:S01]  /*00f0*/  FMUL R5, R5, UR4 ;  /* 0x0000000405057c20 */ /* 0x000fe20008400000 */
[----:B------:R-:W-:Y:S01]  /*0100*/  SHF.R.S32.HI R3, RZ, 0x6, R3 ;  /* 0x00000006ff037819 */ /* 0x000fe20000011403 */
[----:B---3--:R-:W-:-:S04]  /*0110*/  VIADD R63, R63, 0x1f ;  /* 0x0000001f3f3f7836 */ /* 0x008fc80000000000 */
[----:B------:R-:W-:Y:S01]  /*0120*/  IMAD.SHL.U32 R4, R3, 0x8, RZ ;  /* 0x0000000803047824 */ /* 0x000fe200078e00ff */
[----:B------:R-:W1:Y:S04]  /*0130*/  F2I.U32.TRUNC.NTZ R5, R5 ;  /* 0x0000000500057305 */ /* 0x000e68000020f000 */
[----:B------:R-:W-:Y:S01]  /*0140*/  IABS R7, R4 ;  /* 0x0000000400077213 */ /* 0x000fe20000000000 */
[----:B0-----:R-:W-:Y:S02]  /*0150*/  USHF.L.U32 UR4, UR9, 0x4, URZ ;  /* 0x0000000409047899 */ /* 0x001fe4000800063f */
[----:B------:R-:W-:Y:S01]  /*0160*/  ULEA UR8, UR9, UR5, 0x18 ;  /* 0x0000000509087291 */ /* 0x000fe2000f8ec03f */
[----:B------:R-:W0:Y:S01]  /*0170*/  I2F.RP R0, R7 ;  /* 0x0000000700007306 */ /* 0x000e220000209400 */
[----:B------:R-:W-:Y:S01]  /*0180*/  ULOP3.LUT UR4, UR4, 0x30, URZ, 0xc0, !UPT ;  /* 0x0000003004047892 */ /* 0x000fe2000f8ec03f */
[----:B-1----:R-:W-:-:S06]  /*0190*/  IABS R13, R5 ;  /* 0x00000005000d7213 */ /* 0x002fcc0000000000 */
[----:B0-----:R-:W0:Y:S02]  /*01a0*/  MUFU.RCP R0, R0 ;  /* 0x0000000000007308 */ /* 0x001e240000001000 */
[----:B0-----:R-:W-:Y:S01]  /*01b0*/  VIADD R2, R0, 0xffffffe ;  /* 0x0ffffffe00027836 */ /* 0x001fe20000000000 */
[----:B------:R-:W-:-:S05]  /*01c0*/  IABS R0, R4 ;  /* 0x0000000400007213 */ /* 0x000fca0000000000 */
[----:B------:R0:W1:Y:S01]  /*01d0*/  F2I.FTZ.U32.TRUNC.NTZ R3, R2 ;  /* 0x0000000200037305 */ /* 0x000062000021f000 */
[----:B------:R-:W-:Y:S02]  /*01e0*/  IMAD.MOV R0, RZ, RZ, -R0 ;  /* 0x000000ffff007224 */ /* 0x000fe400078e0a00 */
[----:B0-----:R-:W-:Y:S02]  /*01f0*/  IMAD.MOV.U32 R2, RZ, RZ, RZ ;  /* 0x000000ffff027224 */ /* 0x001fe400078e00ff */
[----:B-1----:R-:W-:-:S04]  /*0200*/  IMAD.MOV R6, RZ, RZ, -R3 ;  /* 0x000000ffff067224 */ /* 0x002fc800078e0a03 */
[----:B------:R-:W-:-:S04]  /*0210*/  IMAD R11, R6, R7, RZ ;  /* 0x00000007060b7224 */ /* 0x000fc800078e02ff */
[----:B------:R-:W-:-:S06]  /*0220*/  IMAD.HI.U32 R2, R3, R11, R2 ;  /* 0x0000000b03027227 */ /* 0x000fcc00078e0002 */
[----:B------:R-:W-:-:S04]  /*0230*/  IMAD.HI.U32 R2, R2, R13, RZ ;  /* 0x0000000d02027227 */ /* 0x000fc800078e00ff */
[----:B------:R-:W-:-:S05]  /*0240*/  IMAD R0, R2, R0, R13 ;  /* 0x0000000002007224 */ /* 0x000fca00078e020d */
[----:B------:R-:W-:-:S13]  /*0250*/  ISETP.GT.U32.AND P1, PT, R7, R0, PT ;  /* 0x000000000700720c */ /* 0x000fda0003f24070 */
[----:B------:R-:W-:Y:S02]  /*0260*/  @!P1 IMAD.IADD R0, R0, 0x1, -R7 ;  /* 0x0000000100009824 */ /* 0x000fe400078e0a07 */
[----:B------:R-:W-:Y:S01]  /*0270*/  @!P1 VIADD R2, R2, 0x1 ;  /* 0x0000000102029836 */ /* 0x000fe20000000000 */
[----:B------:R-:W-:Y:S02]  /*0280*/  ISETP.NE.AND P1, PT, R4, RZ, PT ;  /* 0x000000ff0400720c */ /* 0x000fe40003f25270 */
[----:B------:R-:W-:Y:S02]  /*0290*/  ISETP.GE.U32.AND P0, PT, R0, R7, PT ;  /* 0x000000070000720c */ /* 0x000fe40003f06070 */
[----:B------:R-:W-:-:S04]  /*02a0*/  LOP3.LUT R0, R5, R4, RZ, 0x3c, !PT ;  /* 0x0000000405007212 */ /* 0x000fc800078e3cff */
[----:B------:R-:W-:Y:S01]  /*02b0*/  ISETP.GE.AND P2, PT, R0, RZ, PT ;  /* 0x000000ff0000720c */ /* 0x000fe20003f46270 */
[----:B------:R-:W-:-:S05]  /*02c0*/  VIADD R0, R8, 0x3f ;  /* 0x0000003f08007836 */ /* 0x000fca0000000000 */
[----:B------:R-:W-:Y:S01]  /*02d0*/  SHF.R.S32.HI R3, RZ, 0x1f, R0 ;  /* 0x0000001fff037819 */ /* 0x000fe20000011400 */
[----:B------:R-:W-:-:S03]  /*02e0*/  @P0 VIADD R2, R2, 0x1 ;  /* 0x0000000102020836 */ /* 0x000fc60000000000 */
[----:B------:R-:W-:-:S03]  /*02f0*/  LEA.HI R3, R3, R0, RZ, 0x6 ;  /* 0x0000000003037211 */ /* 0x000fc600078f30ff */
[----:B------:R-:W-:Y:S01]  /*0300*/  @!P2 IMAD.MOV R2, RZ, RZ, -R2 ;  /* 0x000000ffff02a224 */ /* 0x000fe200078e0a02 */
[----:B------:R-:W-:-:S05]  /*0310*/  @!P1 LOP3.LUT R2, RZ, R4, RZ, 0x33, !PT ;  /* 0x00000004ff029212 */ /* 0x000fca00078e33ff */
[----:B------:R-:W-:Y:S02]  /*0320*/  IMAD.SHL.U32 R6, R2, 0x8, RZ ;  /* 0x0000000802067824 */ /* 0x000fe400078e00ff */
[----:B------:R-:W-:-:S03]  /*0330*/  IMAD.MOV R2, RZ, RZ, -R2 ;  /* 0x000000ffff027224 */ /* 0x000fc600078e0a02 */
[----:B------:R-:W-:Y:S01]  /*0340*/  LEA.HI.SX32 R3, R3, -R6, 0x1a ;  /* 0x8000000603037211 */ /* 0x000fe200078fd2ff */
[----:B------:R-:W-:-:S03]  /*0350*/  IMAD R4, R4, R2, R5 ;  /* 0x0000000204047224 */ /* 0x000fc600078e0205 */
[----:B------:R-:W-:Y:S02]  /*0360*/  VIMNMX R13, R3, 0x8, PT ;  /* 0x00000008030d7848 */ /* 0x000fe40003fe0100 */
[----:B------:R-:W-:Y:S02]  /*0370*/  IABS R11, R4 ;  /* 0x00000004000b7213 */ /* 0x000fe40000000000 */
[----:B------:R-:W-:-:S04]  /*0380*/  IABS R7, R13 ;  /* 0x0000000d00077213 */ /* 0x000fc80000000000 */
[----:B------:R-:W0:Y:S08]  /*0390*/  I2F.RP R0, R7 ;  /* 0x0000000700007306 */ /* 0x000e300000209400 */
[----:B0-----:R-:W0:Y:S02]  /*03a0*/  MUFU.RCP R0, R0 ;  /* 0x0000000000007308 */ /* 0x001e240000001000 */
[----:B0-----:R-:W-:-:S06]  /*03b0*/  VIADD R3, R0, 0xffffffe ;  /* 0x0ffffffe00037836 */ /* 0x001fcc0000000000 */
[----:B------:R-:W0:Y:S02]  /*03c0*/  F2I.FTZ.U32.TRUNC.NTZ R3, R3 ;  /* 0x0000000300037305 */ /* 0x000e24000021f000 */
[----:B0-----:R-:W-:-:S04]  /*03d0*/  IMAD.MOV R10, RZ, RZ, -R3 ;  /* 0x000000ffff0a7224 */ /* 0x001fc800078e0a03 */
[----:B------:R-:W-:Y:S01]  /*03e0*/  IMAD.MOV.U32 R2, RZ, RZ, R10 ;  /* 0x000000ffff027224 */ /* 0x000fe200078e000a */
[----:B------:R-:W-:-:S03]  /*03f0*/  IABS R10, R13 ;  /* 0x0000000d000a7213 */ /* 0x000fc60000000000 */
[----:B------:R-:W-:Y:S02]  /*0400*/  IMAD R5, R2, R7, RZ ;  /* 0x0000000702057224 */ /* 0x000fe400078e02ff */
[----:B------:R-:W-:Y:S02]  /*0410*/  IMAD.MOV.U32 R2, RZ, RZ, RZ ;  /* 0x000000ffff027224 */ /* 0x000fe400078e00ff */
[----:B------:R-:W-:Y:S02]  /*0420*/  IMAD.MOV R0, RZ, RZ, -R10 ;  /* 0x000000ffff007224 */ /* 0x000fe400078e0a0a */
[----:B------:R-:W-:Y:S01]  /*0430*/  IMAD.HI.U32 R2, R3, R5, R2 ;  /* 0x0000000503027227 */ /* 0x000fe200078e0002 */
[----:B------:R-:W-:-:S05]  /*0440*/  SHF.R.U32.HI R3, RZ, 0x6, R32 ;  /* 0x00000006ff037819 */ /* 0x000fca0000011620 */
        /* <DEDUP_REMOVED lines=8> */
[----:B------:R-:W-:-:S07]  /*04d0*/  ISETP.GE.AND P2, PT, R0, RZ, PT ;  /* 0x000000ff0000720c */ /* 0x000fce0003f46270 */
[----:B------:R-:W-:Y:S01]  /*04e0*/  @P0 VIADD R2, R2, 0x1 ;  /* 0x0000000102020836 */ /* 0x000fe20000000000 */
[----:B------:R-:W-:-:S05]  /*04f0*/  ISETP.GT.AND P0, PT, R63, 0x1f, PT ;  /* 0x0000001f3f00780c */ /* 0x000fca0003f04270 */
[----:B------:R-:W-:Y:S01]  /*0500*/  @!P2 IMAD.MOV R2, RZ, RZ, -R2 ;  /* 0x000000ffff02a224 */ /* 0x000fe200078e0a02 */
[----:B------:R-:W-:-:S05]  /*0510*/  @!P1 LOP3.LUT R2, RZ, R13, RZ, 0x33, !PT ;  /* 0x0000000dff029212 */ /* 0x000fca00078e33ff */
[----:B------:R-:W-:Y:S02]  /*0520*/  IMAD.MOV R0, RZ, RZ, -R2 ;  /* 0x000000ffff007224 */ /* 0x000fe400078e0a02 */
[----:B------:R-:W-:Y:S02]  /*0530*/  IMAD.SHL.U32 R22, R2, 0x40, RZ ;  /* 0x0000004002167824 */ /* 0x000fe400078e00ff */
[----:B------:R-:W-:-:S04]  /*0540*/  IMAD R0, R13, R0, R4 ;  /* 0x000000000d007224 */ /* 0x000fc800078e0204 */
[----:B------:R-:W-:-:S04]  /*0550*/  IMAD.IADD R0, R6, 0x1, R0 ;  /* 0x0000000106007824 */ /* 0x000fc800078e0200 */
[----:B------:R-:W-:Y:S01]  /*0560*/  IMAD R23, R0, 0x40, R23 ;  /* 0x0000004000177824 */ /* 0x000fe200078e0217 */
[----:B------:R-:W-:Y:S01]  /*0570*/  SGXT.U32 R0, R3, 0x1 ;  /* 0x000000010300781a */ /* 0x000fe20000000000 */
[----:B------:R-:W-:Y:S06]  /*0580*/  @P0 BRA `(.L_x_0) ;  /* 0x0000000000180947 */ /* 0x000fec0003800000 */
[----:B------:R-:W-:Y:S01]  /*0590*/  IMAD.SHL.U32 R21, R32, 0x20, RZ ;  /* 0x0000002020157824 */ /* 0x000fe200078e00ff */
[----:B------:R-:W-:Y:S02]  /*05a0*/  CS2R R24, SRZ ;  /* 0x0000000000187805 */ /* 0x000fe4000001ff00 */
[----:B------:R-:W-:Y:S02]  /*05b0*/  CS2R R26, SRZ ;  /* 0x00000000001a7805 */ /* 0x000fe4000001ff00 */
[----:B------:R-:W-:Y:S02]  /*05c0*/  CS2R R28, SRZ ;  /* 0x00000000001c7805 */ /* 0x000fe4000001ff00 */
[----:B------:R-:W-:Y:S01]  /*05d0*/  CS2R R30, SRZ ;  /* 0x00000000001e7805 */ /* 0x000fe2000001ff00 */
[----:B------:R-:W-:Y:S06]  /*05e0*/  BRA `(.L_x_1) ;  /* 0x0000001000e07947 */ /* 0x000fec0003800000 */
.L_x_0:
[----:B------:R-:W-:Y:S01]  /*05f0*/  IABS R17, R8 ;  /* 0x0000000800117213 */ /* 0x000fe20000000000 */
[----:B------:R-:W0:Y:S01]  /*0600*/  LDC R34, c[0x0][0x23c] ;  /* 0x00008f00ff227b82 */ /* 0x000e220000000800 */
[-C--:B------:R-:W-:Y:S01]  /*0610*/  IABS R2, R9.reuse ;  /* 0x0000000900027213 */ /* 0x080fe20000000000 */
[----:B------:R-:W-:Y:S01]  /*0620*/  ULDC UR6, c[0x0][0x234] ;  /* 0x00008d0000067ab9 */ /* 0x000fe20000000800 */
[----:B------:R-:W1:Y:S01]  /*0630*/  I2F.RP R10, R17 ;  /* 0x00000011000a7306 */ /* 0x000e620000209400 */
[----:B------:R-:W-:Y:S01]  /*0640*/  ISETP.GE.AND P5, PT, R23, RZ, PT ;  /* 0x000000ff1700720c */ /* 0x000fe20003fa6270 */
[C---:B------:R-:W-:Y:S01]  /*0650*/  IMAD.SHL.U32 R21, R32.reuse, 0x20, RZ ;  /* 0x0000002020157824 */ /* 0x040fe200078e00ff */
[----:B------:R-:W-:Y:S01]  /*0660*/  LOP3.LUT R36, RZ, R9, RZ, 0x33, !PT ;  /* 0x00000009ff247212 */ /* 0x000fe200078e33ff */
[----:B------:R-:W-:Y:S01]  /*0670*/  ULDC.64 UR14, c[0x0][0x210] ;  /* 0x00008400000e7ab9 */ /* 0x000fe20000000a00 */
[----:B------:R-:W2:Y:S01]  /*0680*/  LDC R37, c[0x0][0x238] ;  /* 0x00008e00ff257b82 */ /* 0x000ea20000000800 */
[----:B------:R-:W-:Y:S01]  /*0690*/  ULDC UR7, c[0x0][0x240] ;  /* 0x0000900000077ab9 */ /* 0x000fe20000000800 */
[----:B------:R-:W-:Y:S01]  /*06a0*/  LOP3.LUT R33, R21, 0x760, RZ, 0xc0, !PT ;  /* 0x0000076015217812 */ /* 0x000fe200078ec0ff */
[----:B------:R-:W3:Y:S01]  /*06b0*/  I2F.RP R3, R2 ;  /* 0x0000000200037306 */ /* 0x000ee20000209400 */
[----:B------:R-:W-:-:S02]  /*06c0*/  LEA.HI R35, R32, 0xe, RZ, 0x1a ;  /* 0x0000000e20237811 */ /* 0x000fc400078fd0ff */
[----:B------:R-:W-:Y:S02]  /*06d0*/  CS2R R24, SRZ ;  /* 0x0000000000187805 */ /* 0x000fe4000001ff00 */
[----:B------:R-:W-:Y:S02]  /*06e0*/  LEA.HI R62, R32, 0x1e, RZ, 0x1a ;  /* 0x0000001e203e7811 */ /* 0x000fe400078fd0ff */
[----:B------:R-:W-:Y:S02]  /*06f0*/  CS2R R26, SRZ ;  /* 0x00000000001a7805 */ /* 0x000fe4000001ff00 */
[----:B------:R-:W-:Y:S02]  /*0700*/  CS2R R28, SRZ ;  /* 0x00000000001c7805 */ /* 0x000fe4000001ff00 */
[----:B------:R-:W-:Y:S01]  /*0710*/  CS2R R30, SRZ ;  /* 0x00000000001e7805 */ /* 0x000fe2000001ff00 */
[----:B-1----:R-:W1:Y:S08]  /*0720*/  MUFU.RCP R10, R10 ;  /* 0x0000000a000a7308 */ /* 0x002e700000001000 */
[----:B---3--:R-:W3:Y:S01]  /*0730*/  MUFU.RCP R3, R3 ;  /* 0x0000000300037308 */ /* 0x008ee20000001000 */
[----:B--2---:R-:W-:-:S02]  /*0740*/  IMAD R62, R62, R37, RZ ;  /* 0x000000253e3e7224 */ /* 0x004fc400078e02ff */
[----:B-1----:R-:W-:Y:S01]  /*0750*/  VIADD R6, R10, 0xffffffe ;  /* 0x0ffffffe0a067836 */ /* 0x002fe20000000000 */
[----:B------:R-:W-:-:S04]  /*0760*/  IABS R10, R23 ;  /* 0x00000017000a7213 */ /* 0x000fc80000000000 */
[----:B------:R1:W2:Y:S01]  /*0770*/  F2I.FTZ.U32.TRUNC.NTZ R7, R6 ;  /* 0x0000000600077305 */ /* 0x0002a2000021f000 */
[----:B---3--:R-:W-:Y:S01]  /*0780*/  VIADD R4, R3, 0xffffffe ;  /* 0x0ffffffe03047836 */ /* 0x008fe20000000000 */
[----:B------:R-:W-:-:S06]  /*0790*/  SHF.R.U32.HI R3, RZ, 0x5, R32 ;  /* 0x00000005ff037819 */ /* 0x000fcc0000011620 */
[----:B------:R3:W4:Y:S01]  /*07a0*/  F2I.FTZ.U32.TRUNC.NTZ R5, R4 ;  /* 0x0000000400057305 */ /* 0x000722000021f000 */
[----:B-1----:R-:W-:Y:S01]  /*07b0*/  IMAD.MOV.U32 R6, RZ, RZ, RZ ;  /* 0x000000ffff067224 */ /* 0x002fe200078e00ff */
[----:B------:R-:W-:-:S04]  /*07c0*/  SGXT.U32 R3, R3, 0x2 ;  /* 0x000000020303781a */ /* 0x000fc80000000000 */
[----:B------:R-:W-:Y:S01]  /*07d0*/  LOP3.LUT R14, R22, UR4, R3, 0xfe, !PT ;  /* 0x00000004160e7c12 */ /* 0x000fe2000f8efe03 */
[--C-:B--2---:R-:W-:Y:S01]  /*07e0*/  IMAD.MOV R12, RZ, RZ, -R7.reuse ;  /* 0x000000ffff0c7224 */ /* 0x104fe200078e0a07 */
[----:B------:R-:W-:Y:S01]  /*07f0*/  ULDC.64 UR4, c[0x0][0x218] ;  /* 0x0000860000047ab9 */ /* 0x000fe20000000a00 */
[----:B---3--:R-:W-:Y:S01]  /*0800*/  IMAD.MOV.U32 R4, RZ, RZ, RZ ;  /* 0x000000ffff047224 */ /* 0x008fe200078e00ff */
[----:B------:R-:W-:Y:S01]  /*0810*/  LOP3.LUT R16, R14, 0xc, RZ, 0xfc, !PT ;  /* 0x0000000c0e107812 */ /* 0x000fe200078efcff */
[----:B------:R-:W-:Y:S01]  /*0820*/  IMAD R11, R12, R17, RZ ;  /* 0x000000110c0b7224 */ /* 0x000fe200078e02ff */
[C---:B------:R-:W-:Y:S02]  /*0830*/  LOP3.LUT R18, R14.reuse, 0x8, RZ, 0xfc, !PT ;  /* 0x000000080e127812 */ /* 0x040fe400078efcff */
[----:B------:R-:W-:Y:S01]  /*0840*/  LOP3.LUT R19, R14, 0x4, RZ, 0xfc, !PT ;  /* 0x000000040e137812 */ /* 0x000fe200078efcff */
[----:B------:R-:W-:Y:S01]  /*0850*/  IMAD.HI.U32 R7, R7, R11, R6 ;  /* 0x0000000b07077227 */ /* 0x000fe200078e0006 */
[----:B------:R-:W-:-:S02]  /*0860*/  IABS R15, R14 ;  /* 0x0000000e000f7213 */ /* 0x000fc40000000000 */
[----:B------:R-:W-:Y:S01]  /*0870*/  IABS R13, R19 ;  /* 0x00000013000d7213 */ /* 0x000fe20000000000 */
[----:B----4-:R-:W-:Y:S02]  /*0880*/  IMAD.MOV R11, RZ, RZ, -R5 ;  /* 0x000000ffff0b7224 */ /* 0x010fe400078e0a05 */
[----:B------:R-:W-:-:S04]  /*0890*/  IMAD.HI.U32 R7, R7, R10, RZ ;  /* 0x0000000a07077227 */ /* 0x000fc800078e00ff */
[----:B------:R-:W-:Y:S01]  /*08a0*/  IMAD R3, R11, R2, RZ ;  /* 0x000000020b037224 */ /* 0x000fe200078e02ff */
[----:B------:R-:W-:Y:S01]  /*08b0*/  IABS R11, R18 ;  /* 0x00000012000b7213 */ /* 0x000fe20000000000 */
[----:B------:R-:W-:Y:S02]  /*08c0*/  IMAD.MOV R7, RZ, RZ, -R7 ;  /* 0x000000ffff077224 */ /* 0x000fe400078e0a07 */
[----:B------:R-:W-:-:S04]  /*08d0*/  IMAD.HI.U32 R4, R5, R3, R4 ;  /* 0x0000000305047227 */ /* 0x000fc800078e0004 */
[----:B------:R-:W-:Y:S01]  /*08e0*/  IMAD R10, R17, R7, R10 ;  /* 0x00000007110a7224 */ /* 0x000fe200078e020a */
[----:B------:R-:W-:Y:S01]  /*08f0*/  IABS R7, R16 ;  /* 0x0000001000077213 */ /* 0x000fe20000000000 */
[----:B------:R-:W-:-:S03]  /*0900*/  IMAD.HI.U32 R5, R4, R11, RZ ;  /* 0x0000000b04057227 */ /* 0x000fc600078e00ff */
[----:B------:R-:W-:Y:S01]  /*0910*/  ISETP.GT.U32.AND P0, PT, R17, R10, PT ;  /* 0x0000000a1100720c */ /* 0x000fe20003f04070 */
[----:B------:R-:W-:-:S04]  /*0920*/  IMAD.HI.U32 R3, R4, R7, RZ ;  /* 0x0000000704037227 */ /* 0x000fc800078e00ff */
[----:B------:R-:W-:Y:S02]  /*0930*/  IMAD.MOV R3, RZ, RZ, -R3 ;  /* 0x000000ffff037224 */ /* 0x000fe400078e0a03 */
[----:B------:R-:W-:Y:S02]  /*0940*/  IMAD.MOV R12, RZ, RZ, -R5 ;  /* 0x000000ffff0c7224 */ /* 0x000fe400078e0a05 */
[----:B------:R-:W-:Y:S01]  /*0950*/  IMAD R5, R2, R3, R7 ;  /* 0x0000000302057224 */ /* 0x000fe200078e0207 */
[----:B------:R-:W-:Y:S01]  /*0960*/  LOP3.LUT R3, R32, 0x1f, RZ, 0xc0, !PT ;  /* 0x0000001f20037812 */ /* 0x000fe200078ec0ff */
[----:B------:R-:W-:Y:S01]  /*0970*/  IMAD R7, R2, R12, R11 ;  /* 0x0000000c02077224 */ /* 0x000fe200078e020b */
[----:B------:R-:W-:Y:S01]  /*0980*/  LOP3.LUT R12, R0, 0x16, RZ, 0xfc, !PT ;  /* 0x00000016000c7812 */ /* 0x000fe200078efcff */
[----:B------:R-:W-:-:S03]  /*0990*/  IMAD.HI.U32 R6, R4, R13, RZ ;  /* 0x0000000d04067227 */ /* 0x000fc600078e00ff */
[----:B------:R-:W-:Y:S01]  /*09a0*/  ISETP.GT.U32.AND P1, PT, R2, R7, PT ;  /* 0x000000070200720c */ /* 0x000fe20003f24070 */
[----:B------:R-:W-:-:S04]  /*09b0*/  IMAD.HI.U32 R4, R4, R15, RZ ;  /* 0x0000000f04047227 */ /* 0x000fc800078e00ff */
[----:B------:R-:W-:Y:S01]  /*09c0*/  @!P0 IMAD.IADD R10, R10, 0x1, -R17 ;  /* 0x000000010a0a8824 */ /* 0x000fe200078e0a11 */
[C---:B------:R-:W-:Y:S01]  /*09d0*/  ISETP.GT.U32.AND P0, PT, R2.reuse, R5, PT ;  /* 0x000000050200720c */ /* 0x040fe20003f04070 */
[----:B------:R-:W-:Y:S02]  /*09e0*/  IMAD.MOV R6, RZ, RZ, -R6 ;  /* 0x000000ffff067224 */ /* 0x000fe400078e0a06 */
[----:B------:R-:W-:Y:S01]  /*09f0*/  IMAD.MOV R4, RZ, RZ, -R4 ;  /* 0x000000ffff047224 */ /* 0x000fe200078e0a04 */
[----:B------:R-:W-:Y:S01]  /*0a00*/  ISETP.GT.U32.AND P4, PT, R17, R10, PT ;  /* 0x0000000a1100720c */ /* 0x000fe20003f84070 */
[C---:B------:R-:W-:Y:S01]  /*0a10*/  IMAD R11, R2.reuse, R6, R13 ;  /* 0x00000006020b7224 */ /* 0x040fe200078e020d */
[----:B------:R-:W-:Y:S01]  /*0a20*/  SHF.R.S32.HI R6, RZ, 0x2, R32 ;  /* 0x00000002ff067819 */ /* 0x000fe20000011420 */
[C---:B------:R-:W-:Y:S01]  /*0a30*/  IMAD R13, R2.reuse, R4, R15 ;  /* 0x00000004020d7224 */ /* 0x040fe200078e020f */
[----:B------:R-:W-:Y:S01]  /*0a40*/  SHF.R.S32.HI R4, RZ, 0x1f, R63 ;  /* 0x0000001fff047819 */ /* 0x000fe2000001143f */
[--C-:B------:R-:W-:Y:S01]  /*0a50*/  @!P1 IMAD.IADD R7, R7, 0x1, -R2.reuse ;  /* 0x0000000107079824 */ /* 0x100fe200078e0a02 */
[C---:B------:R-:W-:Y:S01]  /*0a60*/  ISETP.GT.U32.AND P2, PT, R2.reuse, R11, PT ;  /* 0x0000000b0200720c */ /* 0x040fe20003f44070 */
[----:B0-----:R-:W-:Y:S01]  /*0a70*/  IMAD R3, R3, R34, RZ ;  /* 0x0000002203037224 */ /* 0x001fe200078e02ff */
[C---:B------:R-:W-:Y:S01]  /*0a80*/  ISETP.GT.U32.AND P3, PT, R2.reuse, R13, PT ;  /* 0x0000000d0200720c */ /* 0x040fe20003f64070 */
[----:B------:R-:W-:Y:S01]  /*0a90*/  @!P0 IMAD.IADD R5, R5, 0x1, -R2 ;  /* 0x0000000105058824 */ /* 0x000fe200078e0a02 */
[----:B------:R-:W-:Y:S01]  /*0aa0*/  ISETP.GT.U32.AND P0, PT, R2, R7, PT ;  /* 0x000000070200720c */ /* 0x000fe20003f04070 */
[----:B------:R-:W-:Y:S01]  /*0ab0*/  IMAD R12, R12, R37, RZ ;  /* 0x000000250c0c7224 */ /* 0x000fe200078e02ff */
[----:B------:R-:W-:Y:S01]  /*0ac0*/  SGXT R6, R6, 0x1 ;  /* 0x000000010606781a */ /* 0x000fe20000000200 */
[----:B------:R-:W-:Y:S01]  /*0ad0*/  @!P4 IMAD.IADD R10, R10, 0x1, -R17 ;  /* 0x000000010a0ac824 */ /* 0x000fe200078e0a11 */
[----:B------:R-:W-:Y:S01]  /*0ae0*/  ISETP.GT.U32.AND P6, PT, R2, R5, PT ;  /* 0x000000050200720c */ /* 0x000fe20003fc4070 */
[----:B------:R-:W-:Y:S01]  /*0af0*/  IMAD.SHL.U32 R34, R34, 0x20, RZ ;  /* 0x0000002022227824 */ /* 0x000fe200078e00ff */
[----:B------:R-:W-:Y:S01]  /*0b00*/  ISETP.GE.AND P4, PT, R14, RZ, PT ;  /* 0x000000ff0e00720c */ /* 0x000fe20003f86270 */
[----:B------:R-:W-:Y:S01]  /*0b10*/  @!P5 IMAD.MOV R10, RZ, RZ, -R10 ;  /* 0x000000ffff0ad224 */ /* 0x000fe200078e0a0a */
[----:B------:R-:W-:Y:S01]  /*0b20*/  ISETP.GE.AND P5, PT, R16, RZ, PT ;  /* 0x000000ff1000720c */ /* 0x000fe20003fa6270 */
[----:B------:R-:W-:Y:S01]  /*0b30*/  @!P2 IMAD.IADD R11, R11, 0x1, -R2 ;  /* 0x000000010b0ba824 */ /* 0x000fe200078e0a02 */
[----:B------:R-:W-:Y:S01]  /*0b40*/  LOP3.LUT R33, R33, 0x90, R6, 0xf8, !PT ;  /* 0x0000009021217812 */ /* 0x000fe200078ef806 */
[--C-:B------:R-:W-:Y:S01]  /*0b50*/  @!P3 IMAD.IADD R13, R13, 0x1, -R2.reuse ;  /* 0x000000010d0db824 */ /* 0x100fe200078e0a02 */
[----:B------:R-:W-:Y:S01]  /*0b60*/  ISETP.NE.AND P3, PT, R8, RZ, PT ;  /* 0x000000ff0800720c */ /* 0x000fe20003f65270 */
[----:B------:R-:W-:Y:S01]  /*0b70*/  @!P0 IMAD.IADD R7, R7, 0x1, -R2 ;  /* 0x0000000107078824 */ /* 0x000fe200078e0a02 */
[----:B------:R-:W-:-:S02]  /*0b80*/  ISETP.GT.U32.AND P1, PT, R2, R11, PT ;  /* 0x0000000b0200720c */ /* 0x000fc40003f24070 */
[----:B------:R-:W-:Y:S01]  /*0b90*/  ISETP.GT.U32.AND P2, PT, R2, R13, PT ;  /* 0x0000000d0200720c */ /* 0x000fe20003f44070 */
[--C-:B------:R-:W-:Y:S01]  /*0ba0*/  @!P6 IMAD.IADD R5, R5, 0x1, -R2.reuse ;  /* 0x000000010505e824 */ /* 0x100fe200078e0a02 */
[----:B------:R-:W-:Y:S02]  /*0bb0*/  ISETP.GE.AND P6, PT, R18, RZ, PT ;  /* 0x000000ff1200720c */ /* 0x000fe40003fc6270 */
[----:B------:R-:W-:Y:S01]  /*0bc0*/  ISETP.GE.AND P0, PT, R19, RZ, PT ;  /* 0x000000ff1300720c */ /* 0x000fe20003f06270 */
[----:B------:R-:W-:Y:S01]  /*0bd0*/  @!P5 IMAD.MOV R5, RZ, RZ, -R5 ;  /* 0x000000ffff05d224 */ /* 0x000fe200078e0a05 */
[----:B------:R-:W-:Y:S02]  /*0be0*/  LEA.HI R63, R4, R63, RZ, 0x5 ;  /* 0x0000003f043f7211 */ /* 0x000fe400078f28ff */
[C---:B------:R-:W-:Y:S02]  /*0bf0*/  LOP3.LUT R15, R0.reuse, 0x1c, RZ, 0xfc, !PT ;  /* 0x0000001c000f7812 */ /* 0x040fe400078efcff */
[----:B------:R-:W-:Y:S01]  /*0c00*/  @!P3 LOP3.LUT R10, RZ, R8, RZ, 0x33, !PT ;  /* 0x00000008ff0ab212 */ /* 0x000fe200078e33ff */
[--C-:B------:R-:W-:Y:S01]  /*0c10*/  @!P1 IMAD.IADD R11, R11, 0x1, -R2.reuse ;  /* 0x000000010b0b9824 */ /* 0x100fe200078e0a02 */
[----:B------:R-:W-:Y:S01]  /*0c20*/  ISETP.NE.AND P1, PT, R9, RZ, PT ;  /* 0x000000ff0900720c */ /* 0x000fe20003f25270 */
[----:B------:R-:W-:Y:S01]  /*0c30*/  @!P2 IMAD.IADD R13, R13, 0x1, -R2 ;  /* 0x000000010d0da824 */ /* 0x000fe200078e0a02 */
[----:B------:R-:W-:Y:S01]  /*0c40*/  LOP3.LUT R14, R0, 0x1a, RZ, 0xfc, !PT ;  /* 0x0000001a000e7812 */ /* 0x000fe200078efcff */
[----:B------:R-:W-:Y:S01]  /*0c50*/  @!P6 IMAD.MOV R7, RZ, RZ, -R7 ;  /* 0x000000ffff07e224 */ /* 0x000fe200078e0a07 */
[----:B------:R-:W-:Y:S01]  /*0c60*/  SEL R38, R36, R5, !P1 ;  /* 0x0000000524267207 */ /* 0x000fe20004800000 */
[----:B------:R-:W-:Y:S01]  /*0c70*/  @!P0 IMAD.MOV R11, RZ, RZ, -R11 ;  /* 0x000000ffff0b8224 */ /* 0x000fe200078e0a0b */
[----:B------:R-:W-:Y:S01]  /*0c80*/  IADD3 R19, P0, R3, UR4, RZ ;  /* 0x0000000403137c10 */ /* 0x000fe2000ff1e0ff */
[----:B------:R-:W-:Y:S01]  /*0c90*/  IMAD R10, R10, UR6, RZ ;  /* 0x000000060a0a7c24 */ /* 0x000fe2000f8e02ff */
[C---:B------:R-:W-:Y:S01]  /*0ca0*/  SEL R40, R36.reuse, R7, !P1 ;  /* 0x0000000724287207 */ /* 0x040fe20004800000 */
[----:B------:R-:W-:Y:S01]  /*0cb0*/  @!P4 IMAD.MOV R13, RZ, RZ, -R13 ;  /* 0x000000ffff0dc224 */ /* 0x000fe200078e0a0d */
[----:B------:R-:W-:Y:S01]  /*0cc0*/  SEL R42, R36, R11, !P1 ;  /* 0x0000000b242a7207 */ /* 0x000fe20004800000 */
[----:B------:R-:W-:Y:S01]  /*0cd0*/  USHF.R.U32.HI UR4, URZ, 0x4, UR8 ;  /* 0x000000043f047899 */ /* 0x000fe20008011608 */
[----:B------:R-:W-:Y:S01]  /*0ce0*/  IADD3 R20, P2, R10, UR14, RZ ;  /* 0x0000000e0a147c10 */ /* 0x000fe2000ff5e0ff */
[----:B------:R-:W-:Y:S01]  /*0cf0*/  IMAD R15, R15, R37, RZ ;  /* 0x000000250f0f7224 */ /* 0x000fe200078e02ff */
[----:B------:R-:W-:Y:S01]  /*0d00*/  SEL R36, R36, R13, !P1 ;  /* 0x0000000d24247207 */ /* 0x000fe20004800000 */
[-C--:B------:R-:W-:Y:S01]  /*0d10*/  IMAD R14, R14, R37.reuse, RZ ;  /* 0x000000250e0e7224 */ /* 0x080fe200078e02ff */
[----:B------:R-:W-:Y:S01]  /*0d20*/  LEA.HI.X.SX32 R18, R10, UR15, 0x1, P2 ;  /* 0x0000000f0a127c11 */ /* 0x000fe200090f0eff */
[----:B------:R-:W-:Y:S01]  /*0d30*/  IMAD R38, R38, UR7, RZ ;  /* 0x0000000726267c24 */ /* 0x000fe2000f8e02ff */
[----:B------:R-:W-:Y:S01]  /*0d40*/  LEA.HI.X.SX32 R17, R3, UR5, 0x1, P0 ;  /* 0x0000000503117c11 */ /* 0x000fe200080f0eff */
[----:B------:R-:W-:Y:S01]  /*0d50*/  UIADD3 UR5, UR8, 0x800, URZ ;  /* 0x0000080008057890 */ /* 0x000fe2000fffe03f */
[----:B------:R-:W-:Y:S01]  /*0d60*/  LOP3.LUT R13, R0, 0x18, RZ, 0xfc, !PT ;  /* 0x00000018000d7812 */ /* 0x000fe200078efcff */
[----:B------:R-:W-:Y:S01]  /*0d70*/  IMAD R36, R36, UR7, RZ ;  /* 0x0000000724247c24 */ /* 0x000fe2000f8e02ff */
[C---:B------:R-:W-:Y:S01]  /*0d80*/  LOP3.LUT R11, R0.reuse, 0x14, RZ, 0xfc, !PT ;  /* 0x00000014000b7812 */ /* 0x040fe200078efcff */
[----:B------:R-:W-:Y:S01]  /*0d90*/  USHF.R.U32.HI UR5, URZ, 0x4, UR5 ;  /* 0x000000043f057899 */ /* 0x000fe20008011605 */
[C---:B------:R-:W-:Y:S01]  /*0da0*/  LOP3.LUT R10, R0.reuse, 0x12, RZ, 0xfc, !PT ;  /* 0x00000012000a7812 */ /* 0x040fe200078efcff */
[-C--:B------:R-:W-:Y:S01]  /*0db0*/  IMAD R13, R13, R37.reuse, RZ ;  /* 0x000000250d0d7224 */ /* 0x080fe200078e02ff */
[C---:B------:R-:W-:Y:S01]  /*0dc0*/  LOP3.LUT R9, R0.reuse, 0x10, RZ, 0xfc, !PT ;  /* 0x0000001000097812 */ /* 0x040fe200078efcff */
[-C--:B------:R-:W-:Y:S01]  /*0dd0*/  IMAD R11, R11, R37.reuse, RZ ;  /* 0x000000250b0b7224 */ /* 0x080fe200078e02ff */
[----:B------:R-:W-:Y:S01]  /*0de0*/  LOP3.LUT R8, R0, 0xc, RZ, 0xfc, !PT ;  /* 0x0000000c00087812 */ /* 0x000fe200078efcff */
        /* <DEDUP_REMOVED lines=9> */
[----:B------:R-:W-:Y:S01]  /*0e80*/  LOP3.LUT R3, R0, 0x2, RZ, 0xfc, !PT ;  /* 0x0000000200037812 */ /* 0x000fe200078efcff */
[-C--:B------:R-:W-:Y:S01]  /*0e90*/  IMAD R5, R5, R37.reuse, RZ ;  /* 0x0000002505057224 */ /* 0x080fe200078e02ff */
[----:B------:R-:W-:Y:S01]  /*0ea0*/  LOP3.LUT R16, R32, 0x7f, RZ, 0xc0, !PT ;  /* 0x0000007f20107812 */ /* 0x000fe200078ec0ff */
[-C--:B------:R-:W-:Y:S01]  /*0eb0*/  IMAD R4, R4, R37.reuse, RZ ;  /* 0x0000002504047224 */ /* 0x080fe200078e02ff */
[----:B------:R-:W-:Y:S01]  /*0ec0*/  LOP3.LUT R2, R33, R0, RZ, 0xfc, !PT ;  /* 0x0000000021027212 */ /* 0x000fe200078efcff */
[-C--:B------:R-:W-:Y:S01]  /*0ed0*/  IMAD R33, R35, R37.reuse, RZ ;  /* 0x0000002523217224 */ /* 0x080fe200078e02ff */
[----:B------:R-:W-:Y:S01]  /*0ee0*/  LOP3.LUT R16, R16, 0x10, RZ, 0x3c, !PT ;  /* 0x0000001010107812 */ /* 0x000fe200078e3cff */
[-C--:B------:R-:W-:Y:S01]  /*0ef0*/  IMAD R3, R3, R37.reuse, RZ ;  /* 0x0000002503037224 */ /* 0x080fe200078e02ff */
[----:B------:R-:W-:Y:S01]  /*0f00*/  SHF.R.S32.HI R63, RZ, 0x5, R63 ;  /* 0x00000005ff3f7819 */ /* 0x000fe2000001143f */
[----:B------:R-:W-:Y:S01]  /*0f10*/  IMAD R0, R0, R37, RZ ;  /* 0x0000002500007224 */ /* 0x000fe200078e02ff */
[----:B------:R-:W-:Y:S01]  /*0f20*/  SHF.R.S32.HI R44, RZ, 0x1f, R36 ;  /* 0x0000001fff2c7819 */ /* 0x000fe20000011424 */
[----:B------:R-:W-:Y:S01]  /*0f30*/  IMAD.SHL.U32 R35, R37, 0x20, RZ ;  /* 0x0000002025237824 */ /* 0x000fe200078e00ff */
[----:B------:R-:W-:Y:S01]  /*0f40*/  LOP3.LUT R37, R2, 0x10, RZ, 0x3c, !PT ;  /* 0x0000001002257812 */ /* 0x000fe200078e3cff */
[----:B------:R-:W-:Y:S01]  /*0f50*/  IMAD R40, R40, UR7, RZ ;  /* 0x0000000728287c24 */ /* 0x000fe2000f8e02ff */
[----:B------:R-:W-:Y:S01]  /*0f60*/  USGXT.U32 UR4, UR4, 0xe ;  /* 0x0000000e0404789a */ /* 0x000fe20008000000 */
[----:B------:R-:W-:Y:S01]  /*0f70*/  IMAD R42, R42, UR7, RZ ;  /* 0x000000072a2a7c24 */ /* 0x000fe2000f8e02ff */
[----:B------:R-:W-:-:S12]  /*0f80*/  USGXT.U32 UR6, UR5, 0xe ;  /* 0x0000000e0506789a */ /* 0x000fd80008000000 */
.L_x_2:
[----:B------:R-:W-:Y:S01]  /*0f90*/  LEA.HI R39, R32, 0xe, RZ, 0x1a ;  /* 0x0000000e20277811 */ /* 0x000fe200078fd0ff */
[----:B------:R-:W-:Y:S01]  /*0fa0*/  IMAD.IADD R50, R62, 0x1, R20 ;  /* 0x000000013e327824 */ /* 0x000fe200078e0214 */
[----:B------:R-:W-:Y:S02]  /*0fb0*/  IADD3 R48, P1, R33, R20, RZ ;  /* 0x0000001421307210 */ /* 0x000fe40007f3e0ff */
[----:B------:R-:W-:Y:S02]  /*0fc0*/  ISETP.GE.AND P2, PT, R39, UR10, PT ;  /* 0x0000000a27007c0c */ /* 0x000fe4000bf46270 */
[----:B------:R-:W-:Y:S02]  /*0fd0*/  LEA.HI R39, R32, 0x1e, RZ, 0x1a ;  /* 0x0000001e20277811 */ /* 0x000fe400078fd0ff */
[----:B------:R-:W-:Y:S02]  /*0fe0*/  SHF.R.U32.HI R55, RZ, 0x6, R32 ;  /* 0x00000006ff377819 */ /* 0x000fe40000011620 */
[----:B------:R-:W-:-:S02]  /*0ff0*/  ISETP.GE.AND P3, PT, R39, UR10, PT ;  /* 0x0000000a27007c0c */ /* 0x000fc4000bf66270 */
[----:B------:R-:W-:Y:S02]  /*1000*/  PRMT R39, RZ, 0x7610, R39 ;  /* 0x00007610ff277816 */ /* 0x000fe40000000027 */
[C---:B------:R-:W-:Y:S02]  /*1010*/  IADD3 RZ, P0, R62.reuse, R20, RZ ;  /* 0x000000143eff7210 */ /* 0x040fe40007f1e0ff */
[-C--:B------:R-:W-:Y:S02]  /*1020*/  LEA.HI.X.SX32 R49, R33, R18.reuse, 0x1, P1 ;  /* 0x0000001221317211 */ /* 0x080fe400008f0eff */
[----:B------:R-:W-:Y:S02]  /*1030*/  SGXT.U32 R55, R55, 0x1 ;  /* 0x000000013737781a */ /* 0x000fe40000000000 */
[----:B------:R-:W-:Y:S01]  /*1040*/  PRMT R46, RZ, 0x7610, R46 ;  /* 0x00007610ff2e7816 */ /* 0x000fe2000000002e */
[----:B------:R0:W2:Y:S01]  /*1050*/  @!P2 LDG.E.U8 R39, desc[UR12][R48.64] ;  /* 0x0000000c3027a981 */ /* 0x0000a2000c1e1100 */
[----:B------:R-:W-:-:S02]  /*1060*/  LEA.HI.X.SX32 R51, R62, R18, 0x1, P0 ;  /* 0x000000123e337211 */ /* 0x000fc400000f0eff */
[C---:B------:R-:W-:Y:S02]  /*1070*/  ISETP.GE.AND P2, PT, R55.reuse, UR10, PT ;  /* 0x0000000a37007c0c */ /* 0x040fe4000bf46270 */
[C---:B------:R-:W-:Y:S01]  /*1080*/  LOP3.LUT R43, R55.reuse, 0x4, RZ, 0xfc, !PT ;  /* 0x00000004372b7812 */ /* 0x040fe200078efcff */
[----:B------:R1:W3:Y:S01]  /*1090*/  @!P3 LDG.E.U8 R46, desc[UR12][R50.64] ;  /* 0x0000000c322eb981 */ /* 0x0002e2000c1e1100 */
[----:B------:R-:W-:Y:S02]  /*10a0*/  LOP3.LUT R41, R55, 0x2, RZ, 0xfc, !PT ;  /* 0x0000000237297812 */ /* 0x000fe400078efcff */
[----:B------:R-:W-:Y:S02]  /*10b0*/  IADD3 R52, P3, R0, R20, RZ ;  /* 0x0000001400347210 */ /* 0x000fe40007f7e0ff */
[----:B------:R-:W-:Y:S02]  /*10c0*/  ISETP.GE.AND P0, PT, R43, UR10, PT ;  /* 0x0000000a2b007c0c */ /* 0x000fe4000bf06270 */
[----:B------:R-:W-:-:S02]  /*10d0*/  LOP3.LUT R43, R55, 0x6, RZ, 0xfc, !PT ;  /* 0x00000006372b7812 */ /* 0x000fc400078efcff */
[----:B------:R-:W-:Y:S02]  /*10e0*/  ISETP.GE.AND P1, PT, R41, UR10, PT ;  /* 0x0000000a29007c0c */ /* 0x000fe4000bf26270 */
[----:B------:R-:W-:Y:S02]  /*10f0*/  PRMT R41, RZ, 0x7610, R41 ;  /* 0x00007610ff297816 */ /* 0x000fe40000000029 */
[----:B------:R-:W-:Y:S02]  /*1100*/  LOP3.LUT R45, R55, 0x8, RZ, 0xfc, !PT ;  /* 0x00000008372d7812 */ /* 0x000fe400078efcff */
[----:B------:R-:W-:Y:S02]  /*1110*/  LEA.HI.X.SX32 R53, R0, R18, 0x1, P3 ;  /* 0x0000001200357211 */ /* 0x000fe400018f0eff */
[----:B------:R-:W-:Y:S02]  /*1120*/  ISETP.GE.AND P4, PT, R43, UR10, PT ;  /* 0x0000000a2b007c0c */ /* 0x000fe4000bf86270 */
[----:B------:R-:W-:Y:S01]  /*1130*/  LOP3.LUT R43, R55, 0xa, RZ, 0xfc, !PT ;  /* 0x0000000a372b7812 */ /* 0x000fe200078efcff */
[----:B------:R-:W4:Y:S01]  /*1140*/  @!P2 LDG.E.U8 R41, desc[UR12][R52.64] ;  /* 0x0000000c3429a981 */ /* 0x000f22000c1e1100 */
[----:B------:R-:W-:-:S02]  /*1150*/  ISETP.GE.AND P5, PT, R45, UR10, PT ;  /* 0x0000000a2d007c0c */ /* 0x000fc4000bfa6270 */
[-C--:B0-----:R-:W-:Y:S02]  /*1160*/  IADD3 R48, P6, R3, R20.reuse, RZ ;  /* 0x0000001403307210 */ /* 0x081fe40007fde0ff */
[----:B-1----:R-:W-:Y:S02]  /*1170*/  IADD3 R50, P3, R4, R20, RZ ;  /* 0x0000001404327210 */ /* 0x002fe40007f7e0ff */
[----:B------:R-:W-:Y:S02]  /*1180*/  LOP3.LUT R45, R55, 0xc, RZ, 0xfc, !PT ;  /* 0x0000000c372d7812 */ /* 0x000fe400078efcff */
[----:B------:R-:W-:Y:S02]  /*1190*/  ISETP.GE.AND P2, PT, R43, UR10, PT ;  /* 0x0000000a2b007c0c */ /* 0x000fe4000bf46270 */
[----:B------:R-:W-:Y:S02]  /*11a0*/  PRMT R43, RZ, 0x7610, R43 ;  /* 0x00007610ff2b7816 */ /* 0x000fe4000000002b */
[----:B------:R-:W-:-:S02]  /*11b0*/  LEA.HI.X.SX32 R49, R3, R18, 0x1, P6 ;  /* 0x0000001203317211 */ /* 0x000fc400030f0eff */
[----:B------:R-:W-:Y:S02]  /*11c0*/  LEA.HI.X.SX32 R51, R4, R18, 0x1, P3 ;  /* 0x0000001204337211 */ /* 0x000fe400018f0eff */
[----:B------:R-:W-:Y:S01]  /*11d0*/  ISETP.GE.AND P3, PT, R45, UR10, PT ;  /* 0x0000000a2d007c0c */ /* 0x000fe2000bf66270 */
[----:B------:R0:W5:Y:S01]  /*11e0*/  @!P1 LDG.E.U8 R43, desc[UR12][R48.64] ;  /* 0x0000000c302b9981 */ /* 0x000162000c1e1100 */
[----:B------:R-:W-:Y:S02]  /*11f0*/  PRMT R45, RZ, 0x7610, R45 ;  /* 0x00007610ff2d7816 */ /* 0x000fe4000000002d */
[----:B------:R-:W-:Y:S02]  /*1200*/  LOP3.LUT R47, R55, 0x10, RZ, 0xfc, !PT ;  /* 0x00000010372f7812 */ /* 0x000fe400078efcff */
[-C--:B------:R-:W-:Y:S02]  /*1210*/  IADD3 R58, P1, R6, R20.reuse, RZ ;  /* 0x00000014063a7210 */ /* 0x080fe40007f3e0ff */
[----:B------:R-:W-:Y:S01]  /*1220*/  IADD3 R64, P6, R5, R20, RZ ;  /* 0x0000001405407210 */ /* 0x000fe20007fde0ff */
[----:B------:R1:W3:Y:S01]  /*1230*/  @!P0 LDG.E.U8 R45, desc[UR12][R50.64] ;  /* 0x0000000c322d8981 */ /* 0x0002e2000c1e1100 */
[----:B------:R-:W-:-:S02]  /*1240*/  ISETP.GE.AND P0, PT, R47, UR10, PT ;  /* 0x0000000a2f007c0c */ /* 0x000fc4000bf06270 */
[----:B0-----:R-:W-:Y:S02]  /*1250*/  PRMT R49, RZ, 0x7610, R49 ;  /* 0x00007610ff317816 */ /* 0x001fe40000000031 */
[----:B------:R-:W-:Y:S02]  /*1260*/  PRMT R47, RZ, 0x7610, R47 ;  /* 0x00007610ff2f7816 */ /* 0x000fe4000000002f */
[-C--:B------:R-:W-:Y:S02]  /*1270*/  LEA.HI.X.SX32 R59, R6, R18.reuse, 0x1, P1 ;  /* 0x00000012063b7211 */ /* 0x080fe400008f0eff */
[----:B------:R-:W-:-:S03]  /*1280*/  LEA.HI.X.SX32 R65, R5, R18, 0x1, P6 ;  /* 0x0000001205417211 */ /* 0x000fc600030f0eff */
[----:B------:R-:W3:Y:S01]  /*1290*/  @!P5 LDG.E.U8 R49, desc[UR12][R58.64] ;  /* 0x0000000c3a31d981 */ /* 0x000ee2000c1e1100 */
[----:B------:R-:W-:-:S03]  /*12a0*/  IADD3 R56, P5, R8, R20, RZ ;  /* 0x0000001408387210 */ /* 0x000fc60007fbe0ff */
[----:B------:R0:W3:Y:S01]  /*12b0*/  @!P4 LDG.E.U8 R47, desc[UR12][R64.64] ;  /* 0x0000000c402fc981 */ /* 0x0000e2000c1e1100 */
[----:B------:R-:W-:Y:S02]  /*12c0*/  IADD3 R60, P4, R7, R20, RZ ;  /* 0x00000014073c7210 */ /* 0x000fe40007f9e0ff */
[C---:B------:R-:W-:Y:S02]  /*12d0*/  LOP3.LUT R52, R55.reuse, 0x12, RZ, 0xfc, !PT ;  /* 0x0000001237347812 */ /* 0x040fe400078efcff */
[----:B------:R-:W-:Y:S02]  /*12e0*/  LOP3.LUT R48, R55, 0x14, RZ, 0xfc, !PT ;  /* 0x0000001437307812 */ /* 0x000fe400078efcff */
[----:B------:R-:W-:Y:S02]  /*12f0*/  PRMT R53, RZ, 0x7610, R53 ;  /* 0x00007610ff357816 */ /* 0x000fe40000000035 */
[----:B-1----:R-:W-:Y:S02]  /*1300*/  PRMT R51, RZ, 0x7610, R51 ;  /* 0x00007610ff337816 */ /* 0x002fe40000000033 */
[----:B------:R-:W-:-:S02]  /*1310*/  LEA.HI.X.SX32 R57, R8, R18, 0x1, P5 ;  /* 0x0000001208397211 */ /* 0x000fc400028f0eff */
[----:B------:R-:W-:Y:S02]  /*1320*/  LEA.HI.X.SX32 R61, R7, R18, 0x1, P4 ;  /* 0x00000012073d7211 */ /* 0x000fe400020f0eff */
[----:B------:R-:W-:Y:S01]  /*1330*/  ISETP.GE.AND P1, PT, R52, UR10, PT ;  /* 0x0000000a34007c0c */ /* 0x000fe2000bf26270 */
[----:B------:R-:W3:Y:S01]  /*1340*/  @!P3 LDG.E.U8 R53, desc[UR12][R56.64] ;  /* 0x0000000c3835b981 */ /* 0x000ee2000c1e1100 */
[----:B------:R-:W-:Y:S02]  /*1350*/  ISETP.GE.AND P4, PT, R48, UR10, PT ;  /* 0x0000000a30007c0c */ /* 0x000fe4000bf86270 */
[----:B------:R-:W-:Y:S01]  /*1360*/  LOP3.LUT R48, R55, 0x16, RZ, 0xfc, !PT ;  /* 0x0000001637307812 */ /* 0x000fe200078efcff */
[----:B------:R1:W3:Y:S01]  /*1370*/  @!P2 LDG.E.U8 R51, desc[UR12][R60.64] ;  /* 0x0000000c3c33a981 */ /* 0x0002e2000c1e1100 */
[-C--:B0-----:R-:W-:Y:S02]  /*1380*/  IADD3 R64, P5, R9, R20.reuse, RZ ;  /* 0x0000001409407210 */ /* 0x081fe40007fbe0ff */
[----:B------:R-:W-:-:S02]  /*1390*/  IADD3 R66, P3, R10, R20, RZ ;  /* 0x000000140a427210 */ /* 0x000fc40007f7e0ff */
[----:B------:R-:W-:Y:S02]  /*13a0*/  ISETP.GE.AND P2, PT, R48, UR10, PT ;  /* 0x0000000a30007c0c */ /* 0x000fe4000bf46270 */
[----:B------:R-:W-:Y:S02]  /*13b0*/  PRMT R48, RZ, 0x7610, R48 ;  /* 0x00007610ff307816 */ /* 0x000fe40000000030 */
[-C--:B------:R-:W-:Y:S02]  /*13c0*/  LEA.HI.X.SX32 R65, R9, R18.reuse, 0x1, P5 ;  /* 0x0000001209417211 */ /* 0x080fe400028f0eff */
[----:B------:R-:W-:Y:S02]  /*13d0*/  PRMT R50, RZ, 0x7610, R50 ;  /* 0x00007610ff327816 */ /* 0x000fe40000000032 */
[----:B------:R-:W-:Y:S01]  /*13e0*/  LEA.HI.X.SX32 R67, R10, R18, 0x1, P3 ;  /* 0x000000120a437211 */ /* 0x000fe200018f0eff */
[----:B------:R0:W3:Y:S01]  /*13f0*/  @!P0 LDG.E.U8 R48, desc[UR12][R64.64] ;  /* 0x0000000c40308981 */ /* 0x0000e2000c1e1100 */
[----:B------:R-:W-:-:S02]  /*1400*/  LOP3.LUT R54, R55, 0x18, RZ, 0xfc, !PT ;  /* 0x0000001837367812 */ /* 0x000fc400078efcff */
[-C--:B-1----:R-:W-:Y:S01]  /*1410*/  IADD3 R60, P0, R12, R20.reuse, RZ ;  /* 0x000000140c3c7210 */ /* 0x082fe20007f1e0ff */
[----:B------:R1:W3:Y:S01]  /*1420*/  @!P1 LDG.E.U8 R50, desc[UR12][R66.64] ;  /* 0x0000000c42329981 */ /* 0x0002e2000c1e1100 */
[----:B------:R-:W-:Y:S02]  /*1430*/  ISETP.GE.AND P1, PT, R54, UR10, PT ;  /* 0x0000000a36007c0c */ /* 0x000fe4000bf26270 */
[----:B------:R-:W-:Y:S02]  /*1440*/  IADD3 R58, P3, R11, R20, RZ ;  /* 0x000000140b3a7210 */ /* 0x000fe40007f7e0ff */
[----:B------:R-:W-:Y:S02]  /*1450*/  LOP3.LUT R56, R55, 0x1a, RZ, 0xfc, !PT ;  /* 0x0000001a37387812 */ /* 0x000fe400078efcff */
[----:B------:R-:W-:Y:S02]  /*1460*/  LEA.HI.X.SX32 R61, R12, R18, 0x1, P0 ;  /* 0x000000120c3d7211 */ /* 0x000fe400000f0eff */
[----:B0-----:R-:W-:-:S02]  /*1470*/  IADD3 R64, P0, R13, R20, RZ ;  /* 0x000000140d407210 */ /* 0x001fc40007f1e0ff */
[-C--:B------:R-:W-:Y:S02]  /*1480*/  LEA.HI.X.SX32 R59, R11, R18.reuse, 0x1, P3 ;  /* 0x000000120b3b7211 */ /* 0x080fe400018f0eff */
[----:B------:R-:W-:Y:S02]  /*1490*/  ISETP.GE.AND P3, PT, R56, UR10, PT ;  /* 0x0000000a38007c0c */ /* 0x000fe4000bf66270 */
[----:B------:R-:W-:Y:S02]  /*14a0*/  PRMT R56, RZ, 0x7610, R56 ;  /* 0x00007610ff387816 */ /* 0x000fe40000000038 */
[----:B------:R-:W-:Y:S02]  /*14b0*/  LEA.HI.X.SX32 R65, R13, R18, 0x1, P0 ;  /* 0x000000120d417211 */ /* 0x000fe400000f0eff */
[----:B------:R-:W-:Y:S02]  /*14c0*/  LOP3.LUT R55, R55, 0x1c, RZ, 0xfc, !PT ;  /* 0x0000001c37377812 */ /* 0x000fe400078efcff */
[----:B------:R-:W-:Y:S01]  /*14d0*/  IADD3 R68, P0, R14, R20, RZ ;  /* 0x000000140e447210 */ /* 0x000fe20007f1e0ff */
[----:B------:R-:W3:Y:S01]  /*14e0*/  @!P1 LDG.E.U8 R56, desc[UR12][R64.64] ;  /* 0x0000000c40389981 */ /* 0x000ee2000c1e1100 */
[----:B------:R-:W-:-:S02]  /*14f0*/  PRMT R52, RZ, 0x7610, R52 ;  /* 0x00007610ff347816 */ /* 0x000fc40000000034 */
[----:B------:R-:W-:Y:S02]  /*1500*/  PRMT R54, RZ, 0x7610, R54 ;  /* 0x00007610ff367816 */ /* 0x000fe40000000036 */
[----:B------:R-:W-:Y:S02]  /*1510*/  ISETP.GE.AND P1, PT, R55, UR10, PT ;  /* 0x0000000a37007c0c */ /* 0x000fe4000bf26270 */
[----:B------:R-:W-:Y:S01]  /*1520*/  LEA.HI.X.SX32 R69, R14, R18, 0x1, P0 ;  /* 0x000000120e457211 */ /* 0x000fe200000f0eff */
[----:B------:R0:W3:Y:S01]  /*1530*/  @!P4 LDG.E.U8 R52, desc[UR12][R58.64] ;  /* 0x0000000c3a34c981 */ /* 0x0000e2000c1e1100 */
[----:B-1----:R-:W-:-:S03]  /*1540*/  IADD3 R66, P0, R15, R20, RZ ;  /* 0x000000140f427210 */ /* 0x002fc60007f1e0ff */
[----:B------:R1:W3:Y:S01]  /*1550*/  @!P2 LDG.E.U8 R54, desc[UR12][R60.64] ;  /* 0x0000000c3c36a981 */ /* 0x0002e2000c1e1100 */
[----:B------:R-:W-:Y:S02]  /*1560*/  LEA.HI.X.SX32 R67, R15, R18, 0x1, P0 ;  /* 0x000000120f437211 */ /* 0x000fe400000f0eff */
[----:B0-----:R-:W-:Y:S02]  /*1570*/  PRMT R58, RZ, 0x7610, R58 ;  /* 0x00007610ff3a7816 */ /* 0x001fe4000000003a */
[----:B-1----:R-:W-:-:S04]  /*1580*/  PRMT R60, RZ, 0x7610, R60 ;  /* 0x00007610ff3c7816 */ /* 0x002fc8000000003c */
[----:B------:R0:W3:Y:S04]  /*1590*/  @!P3 LDG.E.U8 R58, desc[UR12][R68.64] ;  /* 0x0000000c443ab981 */ /* 0x0000e8000c1e1100 */
[----:B------:R-:W3:Y:S01]  /*15a0*/  @!P1 LDG.E.U8 R60, desc[UR12][R66.64] ;  /* 0x0000000c423c9981 */ /* 0x000ee2000c1e1100 */
[----:B------:R-:W-:Y:S01]  /*15b0*/  BAR.SYNC.DEFER_BLOCKING 0x0 ;  /* 0x0000000000007b1d */ /* 0x000fe20000010000 */
[----:B------:R-:W-:-:S04]  /*15c0*/  LOP3.LUT R55, R32, 0x1f, RZ, 0xc0, !PT ;  /* 0x0000001f20377812 */ /* 0x000fc800078ec0ff */
[----:B------:R-:W-:Y:S02]  /*15d0*/  ISETP.GE.AND P2, PT, R55, UR10, PT ;  /* 0x0000000a37007c0c */ /* 0x000fe4000bf46270 */
[C---:B------:R-:W-:Y:S01]  /*15e0*/  IADD3 RZ, P0, R36.reuse, R19, RZ ;  /* 0x0000001324ff7210 */ /* 0x040fe20007f1e0ff */
[----:B------:R-:W-:Y:S01]  /*15f0*/  IMAD.IADD R64, R36, 0x1, R19 ;  /* 0x0000000124407824 */ /* 0x000fe200078e0213 */
[----:B------:R-:W-:-:S03]  /*1600*/  PRMT R55, RZ, 0x7610, R55 ;  /* 0x00007610ff377816 */ /* 0x000fc60000000037 */
[----:B------:R-:W-:Y:S01]  /*1610*/  IMAD.X R65, R44, 0x1, R17, P0 ;  /* 0x000000012c417824 */ /* 0x000fe200000e0611 */
[----:B0-----:R-:W-:-:S05]  /*1620*/  IADD3 R68, P0, R42, R19, RZ ;  /* 0x000000132a447210 */ /* 0x001fca0007f1e0ff */
[----:B------:R0:W3:Y:S02]  /*1630*/  @!P2 LDG.E.U8 R55, desc[UR12][R64.64] ;  /* 0x0000000c4037a981 */ /* 0x0000e4000c1e1100 */
[----:B0-----:R-:W-:-:S05]  /*1640*/  SHF.R.S32.HI R64, RZ, 0x1f, R42 ;  /* 0x0000001fff407819 */ /* 0x001fca000001142a */
[----:B------:R-:W-:Y:S01]  /*1650*/  IMAD.X R69, R64, 0x1, R17, P0 ;  /* 0x0000000140457824 */ /* 0x000fe200000e0611 */
[----:B------:R-:W-:Y:S02]  /*1660*/  IADD3 R66, P0, R40, R19, RZ ;  /* 0x0000001328427210 */ /* 0x000fe40007f1e0ff */
[----:B------:R-:W-:Y:S02]  /*1670*/  SHF.R.S32.HI R64, RZ, 0x1f, R40 ;  /* 0x0000001fff407819 */ /* 0x000fe40000011428 */
[----:B------:R-:W-:-:S03]  /*1680*/  SHF.R.S32.HI R61, RZ, 0x1f, R38 ;  /* 0x0000001fff3d7819 */ /* 0x000fc60000011426 */
[----:B------:R-:W-:Y:S01]  /*1690*/  IMAD.X R67, R64, 0x1, R17, P0 ;  /* 0x0000000140437824 */ /* 0x000fe200000e0611 */
[----:B------:R-:W-:Y:S02]  /*16a0*/  IADD3 R64, P0, R38, R19, RZ ;  /* 0x0000001326407210 */ /* 0x000fe40007f1e0ff */
[----:B------:R-:W-:Y:S02]  /*16b0*/  PRMT R59, RZ, 0x7610, R59 ;  /* 0x00007610ff3b7816 */ /* 0x000fe4000000003b */
[----:B------:R-:W-:Y:S01]  /*16c0*/  PRMT R57, RZ, 0x7610, R57 ;  /* 0x00007610ff397816 */ /* 0x000fe20000000039 */
[----:B------:R-:W-:Y:S01]  /*16d0*/  IMAD.X R65, R61, 0x1, R17, P0 ;  /* 0x000000013d417824 */ /* 0x000fe200000e0611 */
[----:B------:R-:W-:Y:S02]  /*16e0*/  PRMT R61, RZ, 0x7610, R61 ;  /* 0x00007610ff3d7816 */ /* 0x000fe4000000003d */
[----:B------:R-:W3:Y:S04]  /*16f0*/  @!P2 LDG.E.U8 R59, desc[UR12][R66.64] ;  /* 0x0000000c423ba981 */ /* 0x000ee8000c1e1100 */
[----:B------:R-:W3:Y:S04]  /*1700*/  @!P2 LDG.E.U8 R57, desc[UR12][R68.64] ;  /* 0x0000000c4439a981 */ /* 0x000ee8000c1e1100 */
[----:B------:R0:W3:Y:S02]  /*1710*/  @!P2 LDG.E.U8 R61, desc[UR12][R64.64] ;  /* 0x0000000c403da981 */ /* 0x0000e4000c1e1100 */
[----:B0-----:R-:W-:Y:S01]  /*1720*/  LOP3.LUT R64, R32, 0x7f, RZ, 0xc0, !PT ;  /* 0x0000007f20407812 */ /* 0x001fe200078ec0ff */
[----:B------:R-:W-:Y:S01]  /*1730*/  UMOV UR5, 0xc0000010 ;  /* 0xc000001000057882 */ /* 0x000fe20000000000 */
[----:B------:R-:W-:Y:S01]  /*1740*/  UMOV UR7, 0xc0000010 ;  /* 0xc000001000077882 */ /* 0x000fe20000000000 */
[----:B--2---:R0:W-:Y:S04]  /*1750*/  STS.U8 [R2+UR8+0xe], R39 ;  /* 0x00000e2702007988 */ /* 0x0041e80008000008 */
[----:B----4-:R0:W-:Y:S04]  /*1760*/  STS.U8 [R2+UR8], R41 ;  /* 0x0000002902007988 */ /* 0x0101e80008000008 */
[----:B-----5:R0:W-:Y:S04]  /*1770*/  STS.U8 [R2+UR8+0x2], R43 ;  /* 0x0000022b02007988 */ /* 0x0201e80008000008 */
[----:B---3--:R0:W-:Y:S04]  /*1780*/  STS.U8 [R2+UR8+0x4], R45 ;  /* 0x0000042d02007988 */ /* 0x0081e80008000008 */
[----:B------:R0:W-:Y:S04]  /*1790*/  STS.U8 [R2+UR8+0x8], R49 ;  /* 0x0000083102007988 */ /* 0x0001e80008000008 */
[----:B------:R0:W-:Y:S04]  /*17a0*/  STS.U8 [R2+UR8+0x6], R47 ;  /* 0x0000062f02007988 */ /* 0x0001e80008000008 */
[----:B------:R0:W-:Y:S04]  /*17b0*/  STS.U8 [R2+UR8+0xc], R53 ;  /* 0x00000c3502007988 */ /* 0x0001e80008000008 */
[----:B------:R0:W-:Y:S04]  /*17c0*/  STS.U8 [R2+UR8+0xa], R51 ;  /* 0x00000a3302007988 */ /* 0x0001e80008000008 */
[----:B------:R0:W-:Y:S04]  /*17d0*/  STS.U8 [R37+UR8+0xe], R46 ;  /* 0x00000e2e25007988 */ /* 0x0001e80008000008 */
[----:B------:R0:W-:Y:S04]  /*17e0*/  STS.U8 [R37+UR8], R48 ;  /* 0x0000003025007988 */ /* 0x0001e80008000008 */
[----:B------:R0:W-:Y:S04]  /*17f0*/  STS.U8 [R37+UR8+0x2], R50 ;  /* 0x0000023225007988 */ /* 0x0001e80008000008 */
        /* <DEDUP_REMOVED lines=8> */
[----:B------:R0:W-:Y:S01]  /*1880*/  STS.U8 [R16+UR8+0x980], R61 ;  /* 0x0009803d10007988 */ /* 0x0001e20008000008 */
[----:B------:R1:W-:Y:S06]  /*1890*/  MEMBAR.ALL.CTA ;  /* 0x0000000000007992 */ /* 0x0003ec0000008000 */
[----:B-1----:R-:W1:Y:S02]  /*18a0*/  FENCE.VIEW.ASYNC.S ;  /* 0x00000000000073c6 */ /* 0x002e640000000000 */
[----:B-1----:R-:W-:Y:S06]  /*18b0*/  BAR.SYNC.DEFER_BLOCKING 0x0 ;  /* 0x0000000000007b1d */ /* 0x002fec0000010000 */
[----:B------:R-:W-:-:S06]  /*18c0*/  WARPGROUP.ARRIVE ;  /* 0x00000000000079c5 */ /* 0x000fcc0000000000 */
[----:B------:R-:W-:Y:S01]  /*18d0*/  QGMMA.64x16x32.F32.E5M2.E5M2 R24, gdesc[UR4], R24, gsb0 ;  /* 0x00200000041879f3 */ /* 0x000fe20008003818 */
[----:B------:R-:W-:-:S05]  /*18e0*/  VIADD R63, R63, 0xffffffff ;  /* 0xffffffff3f3f7836 */ /* 0x000fca0000000000 */
[----:B------:R-:W-:Y:S01]  /*18f0*/  ISETP.NE.U32.AND P0, PT, R63, RZ, PT ;  /* 0x000000ff3f00720c */ /* 0x000fe20003f05070 */
[----:B------:R-:W-:Y:S01]  /*1900*/  UIADD3 UR10, UR10, -0x20, URZ ;  /* 0xffffffe00a0a7890 */ /* 0x000fe2000fffe03f */
[C---:B------:R-:W-:Y:S02]  /*1910*/  IADD3 R19, P1, R34.reuse, R19, RZ ;  /* 0x0000001322137210 */ /* 0x040fe40007f3e0ff */
[C---:B------:R-:W-:Y:S02]  /*1920*/  IADD3 R20, P2, R35.reuse, R20, RZ ;  /* 0x0000001423147210 */ /* 0x040fe40007f5e0ff */
[----:B------:R-:W-:Y:S02]  /*1930*/  LEA.HI.X.SX32 R17, R34, R17, 0x1, P1 ;  /* 0x0000001122117211 */ /* 0x000fe400008f0eff */
[----:B------:R-:W-:Y:S01]  /*1940*/  LEA.HI.X.SX32 R18, R35, R18, 0x1, P2 ;  /* 0x0000001223127211 */ /* 0x000fe200010f0eff */
[----:B------:R-:W-:-:S04]  /*1950*/  WARPGROUP.DEPBAR.LE gsb0, 0x0 ;  /* 0x00008000000079c5 */ /* 0x000fc80000010000 */
[----:B0-----:R-:W-:Y:S05]  /*1960*/  @P0 BRA `(.L_x_2) ;  /* 0xfffffff400880947 */ /* 0x001fea000383ffff */
.L_x_1:
[----:B------:R-:W-:Y:S01]  /*1970*/  LOP3.LUT R21, R21, 0x60, RZ, 0xc0, !PT ;  /* 0x0000006015157812 */ /* 0x000fe200078ec0ff */
[----:B------:R-:W-:Y:S01]  /*1980*/  BAR.SYNC.DEFER_BLOCKING 0x0 ;  /* 0x0000000000007b1d */ /* 0x000fe20000010000 */
[--C-:B------:R-:W-:Y:S01]  /*1990*/  SHF.R.S32.HI R0, RZ, 0x5, R32.reuse ;  /* 0x00000005ff007819 */ /* 0x100fe20000011420 */
[C---:B------:R-:W-:Y:S01]  /*19a0*/  IMAD.SHL.U32 R10, R32.reuse, 0x80, RZ ;  /* 0x00000080200a7824 */ /* 0x040fe200078e00ff */
[----:B------:R-:W-:Y:S01]  /*19b0*/  F2FP.SATFINITE.E5M2.F32.PACK_AB_MERGE_C R24, R25, R24, RZ ;  /* 0x000000181918723e */ /* 0x000fe200048060ff */
[----:B------:R-:W-:Y:S01]  /*19c0*/  IMAD.SHL.U32 R11, R32, 0x4, RZ ;  /* 0x00000004200b7824 */ /* 0x000fe200078e00ff */
[----:B------:R-:W-:Y:S01]  /*19d0*/  F2FP.SATFINITE.E5M2.F32.PACK_AB_MERGE_C R28, R29, R28, RZ ;  /* 0x0000001c1d1c723e */ /* 0x000fe200048060ff */
[----:B------:R-:W-:Y:S01]  /*19e0*/  USHF.L.U32 UR9, UR9, 0x4, URZ ;  /* 0x0000000409097899 */ /* 0x000fe2000800063f */
[----:B------:R-:W-:Y:S01]  /*19f0*/  F2FP.SATFINITE.E5M2.F32.PACK_AB_MERGE_C R26, R27, R26, RZ ;  /* 0x0000001a1b1a723e */ /* 0x000fe200048060ff */
[----:B------:R-:W-:Y:S01]  /*1a00*/  ULDC.64 UR6, c[0x0][0x228] ;  /* 0x00008a0000067ab9 */ /* 0x000fe20000000a00 */
[----:B------:R-:W-:Y:S01]  /*1a10*/  F2FP.SATFINITE.E5M2.F32.PACK_AB_MERGE_C R30, R31, R30, RZ ;  /* 0x0000001e1f1e723e */ /* 0x000fe200048060ff */
[----:B------:R-:W-:Y:S01]  /*1a20*/  ULOP3.LUT UR9, UR9, 0x30, URZ, 0xc0, !UPT ;  /* 0x0000003009097892 */ /* 0x000fe2000f8ec03f */
[----:B------:R-:W-:Y:S01]  /*1a30*/  LOP3.LUT R21, R21, 0x1c, R32, 0xf8, !PT ;  /* 0x0000001c15157812 */ /* 0x000fe200078ef820 */
[----:B------:R-:W-:Y:S01]  /*1a40*/  ULDC UR4, c[0x0][0x244] ;  /* 0x0000910000047ab9 */ /* 0x000fe20000000800 */
[----:B------:R-:W-:-:S02]  /*1a50*/  SGXT R0, R0, 0x1 ;  /* 0x000000010000781a */ /* 0x000fc40000000200 */
[----:B------:R-:W-:Y:S02]  /*1a60*/  LOP3.LUT R24, R24, 0xffff, RZ, 0xc0, !PT ;  /* 0x0000ffff18187812 */ /* 0x000fe400078ec0ff */
[----:B------:R-:W-:Y:S02]  /*1a70*/  LOP3.LUT R3, R28, 0xffff, RZ, 0xc0, !PT ;  /* 0x0000ffff1c037812 */ /* 0x000fe400078ec0ff */
[----:B------:R-:W-:Y:S02]  /*1a80*/  LOP3.LUT R26, R26, 0xffff, RZ, 0xc0, !PT ;  /* 0x0000ffff1a1a7812 */ /* 0x000fe400078ec0ff */
[----:B------:R-:W-:Y:S02]  /*1a90*/  LOP3.LUT R9, R30, 0xffff, RZ, 0xc0, !PT ;  /* 0x0000ffff1e097812 */ /* 0x000fe400078ec0ff */
[----:B------:R-:W-:Y:S02]  /*1aa0*/  LOP3.LUT R6, R21, 0x840, R0, 0x78, !PT ;  /* 0x0000084015067812 */ /* 0x000fe400078e7800 */
[----:B------:R-:W-:-:S02]  /*1ab0*/  PRMT R7, R24, 0x3340, R3 ;  /* 0x0000334018077816 */ /* 0x000fc40000000003 */
[----:B------:R-:W-:Y:S02]  /*1ac0*/  SHF.R.U32.HI R0, RZ, 0x8, R24 ;  /* 0x00000008ff007819 */ /* 0x000fe40000011618 */
[----:B------:R-:W-:Y:S01]  /*1ad0*/  SHF.R.U32.HI R3, RZ, 0x8, R3 ;  /* 0x00000008ff037819 */ /* 0x000fe20000011603 */
[----:B------:R-:W0:Y:S01]  /*1ae0*/  LDC R24, c[0x0][0x248] ;  /* 0x00009200ff187b82 */ /* 0x000e220000000800 */
[----:B------:R-:W-:Y:S02]  /*1af0*/  SHF.R.U32.HI R2, RZ, 0x8, R26 ;  /* 0x00000008ff027819 */ /* 0x000fe4000001161a */
[--C-:B------:R-:W-:Y:S02]  /*1b00*/  SHF.R.U32.HI R4, RZ, 0x8, R9.reuse ;  /* 0x00000008ff047819 */ /* 0x100fe40000011609 */
[----:B------:R-:W-:Y:S02]  /*1b10*/  LOP3.LUT R5, R32, 0x40, RZ, 0xc0, !PT ;  /* 0x0000004020057812 */ /* 0x000fe400078ec0ff */
[----:B------:R-:W-:-:S02]  /*1b20*/  PRMT R8, R26, 0x3340, R9 ;  /* 0x000033401a087816 */ /* 0x000fc40000000009 */
[----:B------:R-:W-:Y:S01]  /*1b30*/  LOP3.LUT R0, R0, 0xffff, RZ, 0xc0, !PT ;  /* 0x0000ffff00007812 */ /* 0x000fe200078ec0ff */
[----:B------:R-:W-:Y:S01]  /*1b40*/  IMAD R6, R5, 0x2, R6 ;  /* 0x0000000205067824 */ /* 0x000fe200078e0206 */
[----:B------:R-:W-:Y:S02]  /*1b50*/  LOP3.LUT R3, R3, 0xffff, RZ, 0xc0, !PT ;  /* 0x0000ffff03037812 */ /* 0x000fe400078ec0ff */
[----:B------:R-:W-:Y:S02]  /*1b60*/  LOP3.LUT R9, R2, 0xffff, RZ, 0xc0, !PT ;  /* 0x0000ffff02097812 */ /* 0x000fe400078ec0ff */
[----:B------:R-:W-:Y:S02]  /*1b70*/  LOP3.LUT R4, R4, 0xffff, RZ, 0xc0, !PT ;  /* 0x0000ffff04047812 */ /* 0x000fe400078ec0ff */
[----:B------:R-:W-:Y:S02]  /*1b80*/  PRMT R0, R0, 0x3340, R3 ;  /* 0x0000334000007816 */ /* 0x000fe40000000003 */
[----:B------:R-:W-:-:S02]  /*1b90*/  PRMT R9, R9, 0x3340, R4 ;  /* 0x0000334009097816 */ /* 0x000fc40000000004 */
[----:B------:R-:W-:Y:S02]  /*1ba0*/  PRMT R7, R7, 0x5410, R0 ;  /* 0x0000541007077816 */ /* 0x000fe40000000000 */
[----:B------:R-:W-:Y:S02]  /*1bb0*/  PRMT R9, R8, 0x5410, R9 ;  /* 0x0000541008097816 */ /* 0x000fe40000000009 */
[----:B------:R-:W-:Y:S01]  /*1bc0*/  LOP3.LUT R0, R6, 0x20, RZ, 0x3c, !PT ;  /* 0x0000002006007812 */ /* 0x000fe200078e3cff */
[----:B------:R-:W-:Y:S01]  /*1bd0*/  STS [R6+UR8], R7 ;  /* 0x0000000706007988 */ /* 0x000fe20008000808 */
[----:B------:R-:W-:Y:S02]  /*1be0*/  LOP3.LUT R10, R10, 0xc00, RZ, 0xc0, !PT ;  /* 0x00000c000a0a7812 */ /* 0x000fe400078ec0ff */
[C---:B------:R-:W-:Y:S01]  /*1bf0*/  ISETP.GE.AND P0, PT, R23.reuse, UR6, PT ;  /* 0x0000000617007c0c */ /* 0x040fe2000bf06270 */
[----:B------:R1:W-:Y:S01]  /*1c00*/  STS [R0+UR8+0x400], R9 ;  /* 0x0004000900007988 */ /* 0x0003e20008000808 */
[----:B------:R-:W-:Y:S01]  /*1c10*/  LOP3.LUT R10, R10, 0xfc, R11, 0xf8, !PT ;  /* 0x000000fc0a0a7812 */ /* 0x000fe200078ef80b */
[----:B------:R-:W-:Y:S01]  /*1c20*/  IMAD R23, R23, UR4, RZ ;  /* 0x0000000417177c24 */ /* 0x000fe2000f8e02ff */
[----:B------:R-:W-:-:S02]  /*1c30*/  ULDC.64 UR4, c[0x0][0x220] ;  /* 0x0000880000047ab9 */ /* 0x000fc40000000a00 */
[----:B------:R-:W-:Y:S01]  /*1c40*/  LEA.HI R10, R5, R10, RZ, 0x1b ;  /* 0x0000000a050a7211 */ /* 0x000fe200078fd8ff */
[----:B------:R-:W-:Y:S01]  /*1c50*/  BAR.SYNC.DEFER_BLOCKING 0x0 ;  /* 0x0000000000007b1d */ /* 0x000fe20000010000 */
[----:B------:R-:W-:Y:S02]  /*1c60*/  SHF.R.U32.HI R5, RZ, 0x6, R32 ;  /* 0x00000006ff057819 */ /* 0x000fe40000011620 */
[C---:B------:R-:W-:Y:S02]  /*1c70*/  LOP3.LUT R3, R10.reuse, 0x20, RZ, 0x3c, !PT ;  /* 0x000000200a037812 */ /* 0x040fe400078e3cff */
[----:B------:R-:W-:Y:S02]  /*1c80*/  LOP3.LUT R4, R10, 0x40, RZ, 0x3c, !PT ;  /* 0x000000400a047812 */ /* 0x000fe400078e3cff */
[----:B------:R-:W-:Y:S02]  /*1c90*/  SGXT.U32 R5, R5, 0x1 ;  /* 0x000000010505781a */ /* 0x000fe40000000000 */
[----:B------:R-:W-:-:S02]  /*1ca0*/  IADD3 R18, P3, R23, UR4, RZ ;  /* 0x0000000417127c10 */ /* 0x000fc4000ff7e0ff */
[----:B------:R-:W-:Y:S02]  /*1cb0*/  LOP3.LUT R22, R22, UR9, R5, 0xfe, !PT ;  /* 0x0000000916167c12 */ /* 0x000fe4000f8efe05 */
[----:B------:R-:W-:Y:S02]  /*1cc0*/  LEA.HI.X.SX32 R20, R23, UR5, 0x1, P3 ;  /* 0x0000000517147c11 */ /* 0x000fe400098f0eff */
[C---:B------:R-:W-:Y:S02]  /*1cd0*/  LOP3.LUT R2, R22.reuse, 0x2, RZ, 0xfc, !PT ;  /* 0x0000000216027812 */ /* 0x040fe400078efcff */
[----:B------:R-:W-:Y:S02]  /*1ce0*/  ISETP.LT.AND P2, PT, R22, UR7, !P0 ;  /* 0x0000000716007c0c */ /* 0x000fe4000c741270 */
[----:B------:R-:W-:Y:S02]  /*1cf0*/  ISETP.LT.AND P1, PT, R2, UR7, !P0 ;  /* 0x0000000702007c0c */ /* 0x000fe4000c721270 */
[----:B-1----:R-:W-:Y:S01]  /*1d00*/  LOP3.LUT R0, R22, 0x4, RZ, 0xfc, !PT ;  /* 0x0000000416007812 */ /* 0x002fe200078efcff */
[----:B------:R1:W2:Y:S03]  /*1d10*/  LDS.U16 R14, [R10+UR8] ;  /* 0x000000080a0e7984 */ /* 0x0002a60008000400 */
[----:B------:R-:W-:-:S02]  /*1d20*/  ISETP.LT.AND P5, PT, R0, UR7, !P0 ;  /* 0x0000000700007c0c */ /* 0x000fc4000c7a1270 */
[----:B------:R-:W-:Y:S01]  /*1d30*/  LOP3.LUT R0, R22, 0x6, RZ, 0xfc, !PT ;  /* 0x0000000616007812 */ /* 0x000fe200078efcff */
[----:B------:R0:W3:Y:S03]  /*1d40*/  LDS.U16 R17, [R3+UR8] ;  /* 0x0000000803117984 */ /* 0x0000e60008000400 */
[----:B------:R-:W-:Y:S01]  /*1d50*/  ISETP.LT.AND P4, PT, R0, UR7, !P0 ;  /* 0x0000000700007c0c */ /* 0x000fe2000c781270 */
[----:B------:R4:W5:Y:S01]  /*1d60*/  LDS.U16 R21, [R4+UR8] ;  /* 0x0000000804157984 */ /* 0x0009620008000400 */
[----:B-1----:R-:W-:Y:S02]  /*1d70*/  LOP3.LUT R10, R10, 0x60, RZ, 0x3c, !PT ;  /* 0x000000600a0a7812 */ /* 0x002fe400078e3cff */
[C---:B------:R-:W-:Y:S01]  /*1d80*/  LOP3.LUT R0, R22.reuse, 0x8, RZ, 0xfc, !PT ;  /* 0x0000000816007812 */ /* 0x040fe200078efcff */
[----:B0-----:R-:W-:Y:S02]  /*1d90*/  IMAD R3, R22, R24, RZ ;  /* 0x0000001816037224 */ /* 0x001fe400078e02ff */
[----:B------:R0:W1:Y:S02]  /*1da0*/  LDS.U16 R16, [R10+UR8] ;  /* 0x000000080a107984 */ /* 0x0000640008000400 */
[----:B------:R-:W-:Y:S01]  /*1db0*/  IMAD R5, R24, 0x2, R3 ;  /* 0x0000000218057824 */ /* 0x000fe200078e0203 */
[----:B------:R-:W-:-:S03]  /*1dc0*/  IADD3 R2, P3, R3, R18, RZ ;  /* 0x0000001203027210 */ /* 0x000fc60007f7e0ff */
[C---:B------:R-:W-:Y:S01]  /*1dd0*/  IMAD R7, R24.reuse, 0x2, R5 ;  /* 0x0000000218077824 */ /* 0x040fe200078e0205 */
[----:B----4-:R-:W-:Y:S02]  /*1de0*/  IADD3 R4, P6, R5, R18, RZ ;  /* 0x0000001205047210 */ /* 0x010fe40007fde0ff */
[-C--:B------:R-:W-:Y:S01]  /*1df0*/  LEA.HI.X.SX32 R3, R3, R20.reuse, 0x1, P3 ;  /* 0x0000001403037211 */ /* 0x080fe200018f0eff */
[C---:B------:R-:W-:Y:S01]  /*1e00*/  IMAD R9, R24.reuse, 0x2, R7 ;  /* 0x0000000218097824 */ /* 0x040fe200078e0207 */
[----:B------:R-:W-:Y:S02]  /*1e10*/  LEA.HI.X.SX32 R5, R5, R20, 0x1, P6 ;  /* 0x0000001405057211 */ /* 0x000fe400030f0eff */
[C---:B------:R-:W-:Y:S01]  /*1e20*/  IADD3 R6, P6, R7.reuse, R18, RZ ;  /* 0x0000001207067210 */ /* 0x040fe20007fde0ff */
[----:B0-----:R-:W-:Y:S01]  /*1e30*/  IMAD R10, R24, 0x2, R9 ;  /* 0x00000002180a7824 */ /* 0x001fe200078e0209 */
[----:B------:R-:W-:Y:S02]  /*1e40*/  ISETP.LT.AND P3, PT, R0, UR7, !P0 ;  /* 0x0000000700007c0c */ /* 0x000fe4000c761270 */
[----:B------:R-:W-:Y:S01]  /*1e50*/  LEA.HI.X.SX32 R7, R7, R20, 0x1, P6 ;  /* 0x0000001407077211 */ /* 0x000fe200030f0eff */
[----:B------:R-:W-:Y:S01]  /*1e60*/  IMAD R11, R24, 0x2, R10 ;  /* 0x00000002180b7824 */ /* 0x000fe200078e020a */
[----:B------:R-:W-:-:S02]  /*1e70*/  IADD3 R8, P6, R10, R18, RZ ;  /* 0x000000120a087210 */ /* 0x000fc40007fde0ff */
[----:B------:R-:W-:Y:S02]  /*1e80*/  LOP3.LUT R0, R22, 0xa, RZ, 0xfc, !PT ;  /* 0x0000000a16007812 */ /* 0x000fe400078efcff */
[----:B--2---:R-:W-:Y:S02]  /*1e90*/  PRMT R13, R14, 0x7770, RZ ;  /* 0x000077700e0d7816 */ /* 0x004fe400000000ff */
[----:B---3--:R-:W-:-:S03]  /*1ea0*/  PRMT R15, R17, 0x7770, RZ ;  /* 0x00007770110f7816 */ /* 0x008fc600000000ff */
[----:B------:R0:W-:Y:S01]  /*1eb0*/  @P2 STG.E.U8 desc[UR12][R2.64], R13 ;  /* 0x0000000d02002986 */ /* 0x0001e2000c10110c */
[----:B------:R-:W-:Y:S02]  /*1ec0*/  ISETP.LT.AND P2, PT, R0, UR7, !P0 ;  /* 0x0000000700007c0c */ /* 0x000fe4000c741270 */
[C---:B------:R-:W-:Y:S01]  /*1ed0*/  LOP3.LUT R0, R22.reuse, 0xc, RZ, 0xfc, !PT ;  /* 0x0000000c16007812 */ /* 0x040fe200078efcff */
[----:B------:R2:W-:Y:S01]  /*1ee0*/  @P1 STG.E.U8 desc[UR12][R4.64], R15 ;  /* 0x0000000f04001986 */ /* 0x0005e2000c10110c */
[----:B------:R-:W-:Y:S02]  /*1ef0*/  LOP3.LUT R22, R22, 0xe, RZ, 0xfc, !PT ;  /* 0x0000000e16167812 */ /* 0x000fe400078efcff */
[----:B-----5:R-:W-:Y:S02]  /*1f00*/  PRMT R19, R21, 0x7770, RZ ;  /* 0x0000777015137816 */ /* 0x020fe400000000ff */
[----:B-1----:R-:W-:Y:S02]  /*1f10*/  PRMT R23, R16, 0x7770, RZ ;  /* 0x0000777010177816 */ /* 0x002fe400000000ff */
[----:B------:R-:W-:Y:S01]  /*1f20*/  PRMT R17, R17, 0x7771, RZ ;  /* 0x0000777111117816 */ /* 0x000fe200000000ff */
[C---:B0-----:R-:W-:Y:S01]  /*1f30*/  IMAD R13, R24.reuse, 0x2, R11 ;  /* 0x00000002180d7824 */ /* 0x041fe200078e020b */
[----:B------:R-:W-:Y:S01]  /*1f40*/  IADD3 R2, P1, R9, R18, RZ ;  /* 0x0000001209027210 */ /* 0x000fe20007f3e0ff */
[----:B------:R0:W-:Y:S01]  /*1f50*/  @P5 STG.E.U8 desc[UR12][R6.64], R19 ;  /* 0x0000001306005986 */ /* 0x0001e2000c10110c */
[----:B------:R-:W-:Y:S01]  /*1f60*/  PRMT R21, R21, 0x7771, RZ ;  /* 0x0000777115157816 */ /* 0x000fe200000000ff */
[----:B--2---:R-:W-:Y:S01]  /*1f70*/  IMAD R5, R24, 0x2, R13 ;  /* 0x0000000218057824 */ /* 0x004fe200078e020d */
[----:B------:R-:W-:-:S02]  /*1f80*/  LEA.HI.X.SX32 R3, R9, R20, 0x1, P1 ;  /* 0x0000001409037211 */ /* 0x000fc400008f0eff */
[----:B------:R-:W-:Y:S02]  /*1f90*/  LEA.HI.X.SX32 R9, R10, R20, 0x1, P6 ;  /* 0x000000140a097211 */ /* 0x000fe400030f0eff */
[-C--:B------:R-:W-:Y:S01]  /*1fa0*/  IADD3 R10, P1, R11, R18.reuse, RZ ;  /* 0x000000120b0a7210 */ /* 0x080fe20007f3e0ff */
[----:B------:R0:W-:Y:S01]  /*1fb0*/  @P4 STG.E.U8 desc[UR12][R2.64], R23 ;  /* 0x0000001702004986 */ /* 0x0001e2000c10110c */
[----:B------:R-:W-:Y:S02]  /*1fc0*/  IADD3 R12, P6, R13, R18, RZ ;  /* 0x000000120d0c7210 */ /* 0x000fe40007fde0ff */
[----:B------:R-:W-:Y:S02]  /*1fd0*/  LEA.HI.X.SX32 R11, R11, R20, 0x1, P1 ;  /* 0x000000140b0b7211 */ /* 0x000fe400008f0eff */
[----:B------:R-:W-:Y:S02]  /*1fe0*/  ISETP.LT.AND P1, PT, R0, UR7, !P0 ;  /* 0x0000000700007c0c */ /* 0x000fe4000c721270 */
[----:B------:R-:W-:-:S02]  /*1ff0*/  ISETP.LT.AND P0, PT, R22, UR7, !P0 ;  /* 0x0000000716007c0c */ /* 0x000fc4000c701270 */
[----:B------:R-:W-:Y:S02]  /*2000*/  PRMT R15, R14, 0x7771, RZ ;  /* 0x000077710e0f7816 */ /* 0x000fe400000000ff */
[----:B------:R-:W-:Y:S02]  /*2010*/  LEA.HI.X.SX32 R13, R13, R20, 0x1, P6 ;  /* 0x000000140d0d7211 */ /* 0x000fe400030f0eff */
[C---:B------:R-:W-:Y:S01]  /*2020*/  IADD3 R4, P6, R5.reuse, R18, RZ ;  /* 0x0000001205047210 */ /* 0x040fe20007fde0ff */
[----:B------:R0:W-:Y:S03]  /*2030*/  @P3 STG.E.U8 desc[UR12][R8.64], R15 ;  /* 0x0000000f08003986 */ /* 0x0001e6000c10110c */
[----:B------:R-:W-:Y:S01]  /*2040*/  LEA.HI.X.SX32 R5, R5, R20, 0x1, P6 ;  /* 0x0000001405057211 */ /* 0x000fe200030f0eff */
[----:B------:R0:W-:Y:S04]  /*2050*/  @P2 STG.E.U8 desc[UR12][R10.64], R17 ;  /* 0x000000110a002986 */ /* 0x0001e8000c10110c */
[----:B------:R0:W-:Y:S01]  /*2060*/  @P1 STG.E.U8 desc[UR12][R12.64], R21 ;  /* 0x000000150c001986 */ /* 0x0001e2000c10110c */
[----:B------:R-:W-:Y:S05]  /*2070*/  @!P0 EXIT ;  /* 0x000000000000894d */ /* 0x000fea0003800000 */
[----:B0-----:R-:W-:-:S05]  /*2080*/  PRMT R3, R16, 0x7771, RZ ;  /* 0x0000777110037816 */ /* 0x001fca00000000ff */
[----:B------:R-:W-:Y:S01]  /*2090*/  STG.E.U8 desc[UR12][R4.64], R3 ;  /* 0x0000000304007986 */ /* 0x000fe2000c10110c */
[----:B------:R-:W-:Y:S05]  /*20a0*/  EXIT ;  /* 0x000000000000794d */ /* 0x000fea0003800000 */
.L_x_3:
[----:B------:R-:W-:-:S00]  /*20b0*/  BRA `(.L_x_3) ;  /* 0xfffffffc00fc7947 */ /* 0x000fc0000383ffff */
[----:B------:R-:W-:-:S00]  /*20c0*/  NOP ;  /* 0x0000000000007918 */ /* 0x000fc00000000000 */
        /* <DEDUP_REMOVED lines=11> */
.L_x_4:


//--------------------- .nv.shared.matmul_kernel  --------------------------
	.section	.nv.shared.matmul_kernel,"aw",@nobits
	.sectionflags	@""
	.align	16
	.zero		1024


//--------------------- .nv.shared.reserved.0     --------------------------
	.section	.nv.shared.reserved.0,"aw",@nobits
	.weak		__nv_reservedSMEM_offset_0_alias
	.size		__nv_reservedSMEM_offset_0_alias, 0, 0
	.other		__nv_reservedSMEM_offset_0_alias,@"STO_CUDA_RESERVED_SHARED STV_DEFAULT"
__nv_reservedSMEM_offset_0_alias:
	.zero		0


//--------------------- .nv.constant0.matmul_kernel --------------------------
	.section	.nv.constant0.matmul_kernel,"a",@progbits
	.sectionflags	@""
	.align	4
.nv.constant0.matmul_kernel:
	.zero		608


//--------------------- SYMBOLS --------------------------

	.type		.nv.reservedSmem.offset0,@object
	.size		.nv.reservedSmem.offset0,0x4
